// auto-generated by cutlass_sweep.gemm — config: {"arch": "sm_90", "cluster_m": 4, "cluster_n": 4, "dtype": "fp16", "dtype_b": "fp16", "layout": "tn", "stages": 6, "tile_k": 64, "tile_m": 128, "tile_n": 128}
#include "cutlass/cutlass.h"
#include "cutlass/gemm/collective/collective_builder.hpp"
#include "cutlass/gemm/device/gemm_universal_adapter.h"
#include "cutlass/gemm/kernel/gemm_universal.hpp"
#include "cutlass/epilogue/collective/collective_builder.hpp"

using ElemA = cutlass::half_t;
using ElemB = cutlass::half_t;
using ElemCD = cutlass::half_t;
using Acc  = float;
using TileShape    = cute::Shape<cute::_128, cute::_128, cute::_64>;
using ClusterShape = cute::Shape<cute::_4, cute::_4, cute::_1>;

using CollectiveEpilogue = typename cutlass::epilogue::collective::CollectiveBuilder<
    cutlass::arch::Sm90, cutlass::arch::OpClassTensorOp,
    TileShape, ClusterShape,
    cutlass::epilogue::collective::EpilogueTileAuto,
    Acc, Acc,
    ElemCD, cutlass::layout::RowMajor, 128 / cutlass::sizeof_bits<ElemCD>::value,
    ElemCD, cutlass::layout::RowMajor, 128 / cutlass::sizeof_bits<ElemCD>::value,
    cutlass::epilogue::collective::EpilogueScheduleAuto
  >::CollectiveOp;

using CollectiveMainloop = typename cutlass::gemm::collective::CollectiveBuilder<
    cutlass::arch::Sm90, cutlass::arch::OpClassTensorOp,
    ElemA, cutlass::layout::ColumnMajor, 128 / cutlass::sizeof_bits<ElemA>::value,
    ElemB, cutlass::layout::RowMajor, 128 / cutlass::sizeof_bits<ElemB>::value,
    Acc,
    TileShape, ClusterShape,
    cutlass::gemm::collective::StageCount<6>,
    cutlass::gemm::collective::KernelScheduleAuto
  >::CollectiveOp;

using GemmKernel = cutlass::gemm::kernel::GemmUniversal<
    cute::Shape<int,int,int,int>,
    CollectiveMainloop,
    CollectiveEpilogue
>;
using Gemm = cutlass::gemm::device::GemmUniversalAdapter<GemmKernel>;

// Force the device kernel symbol into the cubin without needing a host main.
auto* _anchor = &cutlass::device_kernel<GemmKernel>;


// ===== COMPILED SASS (sm_90a) =====

	.target	sm_90a

	.elftype	@"ET_EXEC"


//--------------------- .note.nv.tkinfo           --------------------------
	.section	.note.nv.tkinfo,"",@"SHT_NOTE"
	.sectionflags	@"SHF_NOTE_NV_TKINFO"
	.tkinfo
        /*0018*/ 	.word	0x00000002
        /*0030*/ 	.string	""
        /*0030*/ 	.string	"ptxas"
        /*0030*/ 	.string	"Cuda compilation tools, release 13.0, V13.0.88"
        /*0030*/ 	.string	"Build cuda_13.0.r13.0/compiler.36424714_0"
        /*0030*/ 	.string	"-arch sm_90a -m 64 "



//--------------------- .note.nv.cuinfo           --------------------------
	.section	.note.nv.cuinfo,"",@"SHT_NOTE"
	.sectionflags	@"SHF_NOTE_NV_CUINFO"
        /*0018*/ 	.short	0x0002
        /*001a*/ 	.short	0x005a
        /*001c*/ 	.short	0x0082
	.zero		2


//--------------------- .nv.info                  --------------------------
	.section	.nv.info,"",@"SHT_CUDA_INFO"
	.align	4


	//----- nvinfo : EIATTR_REGCOUNT
	.align		4
        /*0000*/ 	.byte	0x04, 0x2f
        /*0002*/ 	.short	(.L_15 - .L_14)
	.align		4
.L_14:
        /*0004*/ 	.word	index@(_ZN7cutlass13device_kernelINS_4gemm6kernel13GemmUniversalIN4cute5tupleIJiiiiEEENS1_10collective13CollectiveMmaINS1_34MainloopSm90TmaGmmaWarpSpecializedILi6ENS5_IJNS4_1CILi4EEESB_NSA_ILi1EEEEEENS1_35KernelTmaWarpSpecializedCooperativeEEENS5_IJNSA_ILi128EEESG_NSA_ILi64EEEEEENS_6half_tENS5_IJSC_llEEESJ_SK_NS4_8TiledMMAINS4_8MMA_AtomIJNS4_4SM904GMMA26MMA_64x128x16_F32F16F16_SSILNSO_5MajorE1ELSQ_1ELNSO_7ScaleInE1ELSR_1EEEEEENS4_6LayoutINS5_IJNSA_ILi2EEESC_SC_EEENS5_IJSC_NSA_ILi0EEESX_EEEEENS5_IJNS4_10UnderscoreES10_S10_EEEEENS4_23SM90_TMA_LOAD_MULTICASTENS4_14ComposedLayoutINS4_7SwizzleILi3ELi4ELi3EEENS4_18smem_ptr_flag_bitsILi16EEENSU_INS5_IJSH_NSA_ILi8EEEEEENS5_IJSC_SH_EEEEEEEvNS4_8identityES13_S1D_vS1E_EENS_8epilogue10collective6detail29Sm90TmaWarpSpecializedAdapterINS1H_15DefaultEpilogueISJ_NS5_IJlSC_lEEES1L_NS1G_6thread17LinearCombinationISJ_Li1EffLNS1M_9ScaleType4KindE0ELNS_15FloatRoundStyleE2ESJ_EENS1_15EpilogueDefaultEEEEEvvEEEEvNT_6ParamsE)
        /*0008*/ 	.word	0x000000a8


	//----- nvinfo : EIATTR_FRAME_SIZE
	.align		4
.L_15:
        /*000c*/ 	.byte	0x04, 0x11
        /*000e*/ 	.short	(.L_17 - .L_16)
	.align		4
.L_16:
        /*0010*/ 	.word	index@(_ZN7cutlass13device_kernelINS_4gemm6kernel13GemmUniversalIN4cute5tupleIJiiiiEEENS1_10collective13CollectiveMmaINS1_34MainloopSm90TmaGmmaWarpSpecializedILi6ENS5_IJNS4_1CILi4EEESB_NSA_ILi1EEEEEENS1_35KernelTmaWarpSpecializedCooperativeEEENS5_IJNSA_ILi128EEESG_NSA_ILi64EEEEEENS_6half_tENS5_IJSC_llEEESJ_SK_NS4_8TiledMMAINS4_8MMA_AtomIJNS4_4SM904GMMA26MMA_64x128x16_F32F16F16_SSILNSO_5MajorE1ELSQ_1ELNSO_7ScaleInE1ELSR_1EEEEEENS4_6LayoutINS5_IJNSA_ILi2EEESC_SC_EEENS5_IJSC_NSA_ILi0EEESX_EEEEENS5_IJNS4_10UnderscoreES10_S10_EEEEENS4_23SM90_TMA_LOAD_MULTICASTENS4_14ComposedLayoutINS4_7SwizzleILi3ELi4ELi3EEENS4_18smem_ptr_flag_bitsILi16EEENSU_INS5_IJSH_NSA_ILi8EEEEEENS5_IJSC_SH_EEEEEEEvNS4_8identityES13_S1D_vS1E_EENS_8epilogue10collective6detail29Sm90TmaWarpSpecializedAdapterINS1H_15DefaultEpilogueISJ_NS5_IJlSC_lEEES1L_NS1G_6thread17LinearCombinationISJ_Li1EffLNS1M_9ScaleType4KindE0ELNS_15FloatRoundStyleE2ESJ_EENS1_15EpilogueDefaultEEEEEvvEEEEvNT_6ParamsE)
        /*0014*/ 	.word	0x00000000


	//----- nvinfo : EIATTR_MIN_STACK_SIZE
	.align		4
.L_17:
        /*0018*/ 	.byte	0x04, 0x12
        /*001a*/ 	.short	(.L_19 - .L_18)
	.align		4
.L_18:
        /*001c*/ 	.word	index@(_ZN7cutlass13device_kernelINS_4gemm6kernel13GemmUniversalIN4cute5tupleIJiiiiEEENS1_10collective13CollectiveMmaINS1_34MainloopSm90TmaGmmaWarpSpecializedILi6ENS5_IJNS4_1CILi4EEESB_NSA_ILi1EEEEEENS1_35KernelTmaWarpSpecializedCooperativeEEENS5_IJNSA_ILi128EEESG_NSA_ILi64EEEEEENS_6half_tENS5_IJSC_llEEESJ_SK_NS4_8TiledMMAINS4_8MMA_AtomIJNS4_4SM904GMMA26MMA_64x128x16_F32F16F16_SSILNSO_5MajorE1ELSQ_1ELNSO_7ScaleInE1ELSR_1EEEEEENS4_6LayoutINS5_IJNSA_ILi2EEESC_SC_EEENS5_IJSC_NSA_ILi0EEESX_EEEEENS5_IJNS4_10UnderscoreES10_S10_EEEEENS4_23SM90_TMA_LOAD_MULTICASTENS4_14ComposedLayoutINS4_7SwizzleILi3ELi4ELi3EEENS4_18smem_ptr_flag_bitsILi16EEENSU_INS5_IJSH_NSA_ILi8EEEEEENS5_IJSC_SH_EEEEEEEvNS4_8identityES13_S1D_vS1E_EENS_8epilogue10collective6detail29Sm90TmaWarpSpecializedAdapterINS1H_15DefaultEpilogueISJ_NS5_IJlSC_lEEES1L_NS1G_6thread17LinearCombinationISJ_Li1EffLNS1M_9ScaleType4KindE0ELNS_15FloatRoundStyleE2ESJ_EENS1_15EpilogueDefaultEEEEEvvEEEEvNT_6ParamsE)
        /*0020*/ 	.word	0x00000000
.L_19:


//--------------------- .nv.compat                --------------------------
	.section	.nv.compat,"",@"SHT_CUDA_COMPAT_INFO"
	.align	4
        /*0000*/ 	.byte	0x02, 0x09, 0x01, 0x00, 0x02, 0x02, 0x04, 0x00, 0x02, 0x05, 0x05, 0x00, 0x03, 0x07, 0x01, 0x01
        /*0010*/ 	.byte	0x02, 0x03, 0x01, 0x00, 0x02, 0x06, 0x01, 0x00, 0x04, 0x0b, 0x08, 0x00, 0x00, 0x00, 0x00, 0x00
        /*0020*/ 	.byte	0x00, 0x00, 0x00, 0x00


//--------------------- .nv.info._ZN7cutlass13device_kernelINS_4gemm6kernel13GemmUniversalIN4cute5tupleIJiiiiEEENS1_10collective13CollectiveMmaINS1_34MainloopSm90TmaGmmaWarpSpecializedILi6ENS5_IJNS4_1CILi4EEESB_NSA_ILi1EEEEEENS1_35KernelTmaWarpSpecializedCooperativeEEENS5_IJNSA_ILi128EEESG_NSA_ILi64EEEEEENS_6half_tENS5_IJSC_llEEESJ_SK_NS4_8TiledMMAINS4_8MMA_AtomIJNS4_4SM904GMMA26MMA_64x128x16_F32F16F16_SSILNSO_5MajorE1ELSQ_1ELNSO_7ScaleInE1ELSR_1EEEEEENS4_6LayoutINS5_IJNSA_ILi2EEESC_SC_EEENS5_IJSC_NSA_ILi0EEESX_EEEEENS5_IJNS4_10UnderscoreES10_S10_EEEEENS4_23SM90_TMA_LOAD_MULTICASTENS4_14ComposedLayoutINS4_7SwizzleILi3ELi4ELi3EEENS4_18smem_ptr_flag_bitsILi16EEENSU_INS5_IJSH_NSA_ILi8EEEEEENS5_IJSC_SH_EEEEEEEvNS4_8identityES13_S1D_vS1E_EENS_8epilogue10collective6detail29Sm90TmaWarpSpecializedAdapterINS1H_15DefaultEpilogueISJ_NS5_IJlSC_lEEES1L_NS1G_6thread17LinearCombinationISJ_Li1EffLNS1M_9ScaleType4KindE0ELNS_15FloatRoundStyleE2ESJ_EENS1_15EpilogueDefaultEEEEEvvEEEEvNT_6ParamsE --------------------------
	.section	.nv.info._ZN7cutlass13device_kernelINS_4gemm6kernel13GemmUniversalIN4cute5tupleIJiiiiEEENS1_10collective13CollectiveMmaINS1_34MainloopSm90TmaGmmaWarpSpecializedILi6ENS5_IJNS4_1CILi4EEESB_NSA_ILi1EEEEEENS1_35KernelTmaWarpSpecializedCooperativeEEENS5_IJNSA_ILi128EEESG_NSA_ILi64EEEEEENS_6half_tENS5_IJSC_llEEESJ_SK_NS4_8TiledMMAINS4_8MMA_AtomIJNS4_4SM904GMMA26MMA_64x128x16_F32F16F16_SSILNSO_5MajorE1ELSQ_1ELNSO_7ScaleInE1ELSR_1EEEEEENS4_6LayoutINS5_IJNSA_ILi2EEESC_SC_EEENS5_IJSC_NSA_ILi0EEESX_EEEEENS5_IJNS4_10UnderscoreES10_S10_EEEEENS4_23SM90_TMA_LOAD_MULTICASTENS4_14ComposedLayoutINS4_7SwizzleILi3ELi4ELi3EEENS4_18smem_ptr_flag_bitsILi16EEENSU_INS5_IJSH_NSA_ILi8EEEEEENS5_IJSC_SH_EEEEEEEvNS4_8identityES13_S1D_vS1E_EENS_8epilogue10collective6detail29Sm90TmaWarpSpecializedAdapterINS1H_15DefaultEpilogueISJ_NS5_IJlSC_lEEES1L_NS1G_6thread17LinearCombinationISJ_Li1EffLNS1M_9ScaleType4KindE0ELNS_15FloatRoundStyleE2ESJ_EENS1_15EpilogueDefaultEEEEEvvEEEEvNT_6ParamsE,"",@"SHT_CUDA_INFO"
	.sectionflags	@""
	.align	4


	//----- nvinfo : EIATTR_CUDA_API_VERSION
	.align		4
        /*0000*/ 	.byte	0x04, 0x37
        /*0002*/ 	.short	(.L_21 - .L_20)
.L_20:
        /*0004*/ 	.word	0x00000082


	//----- nvinfo : EIATTR_KPARAM_INFO
	.align		4
.L_21:
        /*0008*/ 	.byte	0x04, 0x17
        /*000a*/ 	.short	(.L_23 - .L_22)
.L_22:
        /*000c*/ 	.word	0x00000000
        /*0010*/ 	.short	0x0000
        /*0012*/ 	.short	0x0070
        /*0014*/ 	.byte	0x00, 0xf0, 0x01, 0x10


	//----- nvinfo : EIATTR_SPARSE_MMA_MASK
	.align		4
.L_23:
        /*0018*/ 	.byte	0x03, 0x50
        /*001a*/ 	.short	0x0000


	//----- nvinfo : EIATTR_MAXREG_COUNT
	.align		4
        /*001c*/ 	.byte	0x03, 0x1b
        /*001e*/ 	.short	0x00a8


	//----- nvinfo : EIATTR_NUM_BARRIERS
	.align		4
        /*0020*/ 	.byte	0x02, 0x4c
        /*0022*/ 	.byte	0x01
	.zero		1


	//----- nvinfo : EIATTR_EXTERNS
	.align		4
        /*0024*/ 	.byte	0x04, 0x0f
        /*0026*/ 	.short	(.L_25 - .L_24)


	//   ....[0]....
	.align		4
.L_24:
        /*0028*/ 	.word	index@(__assertfail)


	//----- nvinfo : EIATTR_MERCURY_ISA_VERSION
	.align		4
.L_25:
        /*002c*/ 	.byte	0x03, 0x5f
        /*002e*/ 	.short	0x0101


	//----- nvinfo : EIATTR_INT_WARP_WIDE_INSTR_OFFSETS
	.align		4
        /*0030*/ 	.byte	0x04, 0x31
        /*0032*/ 	.short	(.L_27 - .L_26)


	//   ....[0]....
.L_26:
        /*0034*/ 	.word	0x00000520


	//   ....[1]....
        /*0038*/ 	.word	0x00000540


	//   ....[2]....
        /*003c*/ 	.word	0x000006f0


	//   ....[3]....
        /*0040*/ 	.word	0x00001f50


	//----- nvinfo : EIATTR_COOP_GROUP_MASK_REGIDS
	.align		4
.L_27:
        /*0044*/ 	.byte	0x04, 0x29
        /*0046*/ 	.short	(.L_29 - .L_28)


	//   ....[0]....
.L_28:
        /*0048*/ 	.word	0xffffffff


	//   ....[1]....
        /*004c*/ 	.word	0xffffffff


	//   ....[2]....
        /*0050*/ 	.word	0xffffffff


	//   ....[3]....
        /*0054*/ 	.word	0xffffffff


	//   ....[4]....
        /*0058*/ 	.word	0xffffffff


	//   ....[5]....
        /*005c*/ 	.word	0xffffffff


	//----- nvinfo : EIATTR_COOP_GROUP_INSTR_OFFSETS
	.align		4
.L_29:
        /*0060*/ 	.byte	0x04, 0x28
        /*0062*/ 	.short	(.L_31 - .L_30)


	//   ....[0]....
.L_30:
        /*0064*/ 	.word	0x00000060


	//   ....[1]....
        /*0068*/ 	.word	0x00000070


	//   ....[2]....
        /*006c*/ 	.word	0x00000130


	//   ....[3]....
        /*0070*/ 	.word	0x00000340


	//   ....[4]....
        /*0074*/ 	.word	0x00000860


	//   ....[5]....
        /*0078*/ 	.word	0x000014e0


	//----- nvinfo : EIATTR_REG_RECONFIG
	.align		4
.L_31:
        /*007c*/ 	.byte	0x01, 0x54
	.zero		2


	//----- nvinfo : EIATTR_SYSCALL_OFFSETS
	.align		4
        /*0080*/ 	.byte	0x04, 0x46
        /*0082*/ 	.short	(.L_33 - .L_32)


	//   ....[0]....
.L_32:
        /*0084*/ 	.word	0x000016c0


	//----- nvinfo : EIATTR_MBARRIER_INSTR_OFFSETS
	.align		4
.L_33:
        /*0088*/ 	.byte	0x04, 0x39
        /*008a*/ 	.short	(.L_35 - .L_34)


	//   ....[0]....
.L_34:
        /*008c*/ 	.word	0x00000250
        /*0090*/ 	.word	0x000000ff
        /*0094*/ 	.word	0x00000000
        /*0098*/ 	.short	0x0100
        /*009a*/ 	.byte	0x08
	.zero		1


	//   ....[1]....
        /*009c*/ 	.word	0x00000260
        /*00a0*/ 	.word	0x000000ff
        /*00a4*/ 	.word	0x00000030
        /*00a8*/ 	.short	0x0100
        /*00aa*/ 	.byte	0x08
	.zero		1


	//   ....[2]....
        /*00ac*/ 	.word	0x00000270
        /*00b0*/ 	.word	0x000000ff
        /*00b4*/ 	.word	0x00000008
        /*00b8*/ 	.short	0x0100
        /*00ba*/ 	.byte	0x08
	.zero		1


	//   ....[3]....
        /*00bc*/ 	.word	0x00000280
        /*00c0*/ 	.word	0x000000ff
        /*00c4*/ 	.word	0x00000038
        /*00c8*/ 	.short	0x0100
        /*00ca*/ 	.byte	0x08
	.zero		1


	//   ....[4]....
        /*00cc*/ 	.word	0x00000290
        /*00d0*/ 	.word	0x000000ff
        /*00d4*/ 	.word	0x00000010
        /*00d8*/ 	.short	0x0100
        /*00da*/ 	.byte	0x08
	.zero		1


	//   ....[5]....
        /*00dc*/ 	.word	0x000002a0
        /*00e0*/ 	.word	0x000000ff
        /*00e4*/ 	.word	0x00000040
        /*00e8*/ 	.short	0x0100
        /*00ea*/ 	.byte	0x08
	.zero		1


	//   ....[6]....
        /*00ec*/ 	.word	0x000002b0
        /*00f0*/ 	.word	0x000000ff
        /*00f4*/ 	.word	0x00000018
        /*00f8*/ 	.short	0x0100
        /*00fa*/ 	.byte	0x08
	.zero		1


	//   ....[7]....
        /*00fc*/ 	.word	0x000002c0
        /*0100*/ 	.word	0x000000ff
        /*0104*/ 	.word	0x00000048
        /*0108*/ 	.short	0x0100
        /*010a*/ 	.byte	0x08
	.zero		1


	//   ....[8]....
        /*010c*/ 	.word	0x000002d0
        /*0110*/ 	.word	0x000000ff
        /*0114*/ 	.word	0x00000020
        /*0118*/ 	.short	0x0100
        /*011a*/ 	.byte	0x08
	.zero		1


	//   ....[9]....
        /*011c*/ 	.word	0x000002e0
        /*0120*/ 	.word	0x000000ff
        /*0124*/ 	.word	0x00000050
        /*0128*/ 	.short	0x0100
        /*012a*/ 	.byte	0x08
	.zero		1


	//   ....[10]....
        /*012c*/ 	.word	0x000002f0
        /*0130*/ 	.word	0x000000ff
        /*0134*/ 	.word	0x00000028
        /*0138*/ 	.short	0x0100
        /*013a*/ 	.byte	0x08
	.zero		1


	//   ....[11]....
        /*013c*/ 	.word	0x00000300
        /*0140*/ 	.word	0x000000ff
        /*0144*/ 	.word	0x00000058
        /*0148*/ 	.short	0x0100
        /*014a*/ 	.byte	0x08
	.zero		1


	//   ....[12]....
        /*014c*/ 	.word	0x00000770
        /*0150*/ 	.word	0x000000ff
        /*0154*/ 	.word	0x00000070
        /*0158*/ 	.short	0x0100
        /*015a*/ 	.byte	0x06
	.zero		1


	//   ....[13]....
        /*015c*/ 	.word	0x00000810
        /*0160*/ 	.word	0x000000ff
        /*0164*/ 	.word	0x00000078
        /*0168*/ 	.short	0x0100
        /*016a*/ 	.byte	0x06
	.zero		1


	//   ....[14]....
        /*016c*/ 	.word	0x00001780
        /*0170*/ 	.word	0x00000003
        /*0174*/ 	.word	0x00000000
        /*0178*/ 	.short	0x010a
        /*017a*/ 	.byte	0x3f
	.zero		1


	//   ....[15]....
        /*017c*/ 	.word	0x000017e0
        /*0180*/ 	.word	0x00000003
        /*0184*/ 	.word	0x00000000
        /*0188*/ 	.short	0x010a
        /*018a*/ 	.byte	0x3f
	.zero		1


	//   ....[16]....
        /*018c*/ 	.word	0x00001b60
        /*0190*/ 	.word	0x00000005
        /*0194*/ 	.word	0x00000000
        /*0198*/ 	.short	0x010a
        /*019a*/ 	.byte	0x3f
	.zero		1


	//   ....[17]....
        /*019c*/ 	.word	0x00001ba0
        /*01a0*/ 	.word	0x00000005
        /*01a4*/ 	.word	0x00000000
        /*01a8*/ 	.short	0x010a
        /*01aa*/ 	.byte	0x3f
	.zero		1


	//   ....[18]....
        /*01ac*/ 	.word	0x00001e00
        /*01b0*/ 	.word	0x00000004
        /*01b4*/ 	.word	0x00000000
        /*01b8*/ 	.short	0x0101
        /*01ba*/ 	.byte	0x3f
	.zero		1


	//   ....[19]....
        /*01bc*/ 	.word	0x00001ff0
        /*01c0*/ 	.word	0x00000000
        /*01c4*/ 	.word	0x00000000
        /*01c8*/ 	.short	0x0101
        /*01ca*/ 	.byte	0x3f
	.zero		1


	//   ....[20]....
        /*01cc*/ 	.word	0x00007270
        /*01d0*/ 	.word	0x00000015
        /*01d4*/ 	.word	0x00000030
        /*01d8*/ 	.short	0x010a
        /*01da*/ 	.byte	0x3f
	.zero		1


	//   ....[21]....
        /*01dc*/ 	.word	0x00007700
        /*01e0*/ 	.word	0x00000006
        /*01e4*/ 	.word	0x00000078
        /*01e8*/ 	.short	0x0101
        /*01ea*/ 	.byte	0x3f
	.zero		1


	//   ....[22]....
        /*01ec*/ 	.word	0x00007e30
        /*01f0*/ 	.word	0x00000007
        /*01f4*/ 	.word	0x00000000
        /*01f8*/ 	.short	0x010a
        /*01fa*/ 	.byte	0x3f
	.zero		1


	//   ....[23]....
        /*01fc*/ 	.word	0x00007eb0
        /*0200*/ 	.word	0x00000008
        /*0204*/ 	.word	0x00000000
        /*0208*/ 	.short	0x010a
        /*020a*/ 	.byte	0x3f
	.zero		1


	//   ....[24]....
        /*020c*/ 	.word	0x00007f40
        /*0210*/ 	.word	0x00000009
        /*0214*/ 	.word	0x00000000
        /*0218*/ 	.short	0x010a
        /*021a*/ 	.byte	0x3f
	.zero		1


	//   ....[25]....
        /*021c*/ 	.word	0x00007fd0
        /*0220*/ 	.word	0x00000008
        /*0224*/ 	.word	0x00000000
        /*0228*/ 	.short	0x010a
        /*022a*/ 	.byte	0x3f
	.zero		1


	//   ....[26]....
        /*022c*/ 	.word	0x00008060
        /*0230*/ 	.word	0x0000000b
        /*0234*/ 	.word	0x00000000
        /*0238*/ 	.short	0x010a
        /*023a*/ 	.byte	0x3f
	.zero		1


	//   ....[27]....
        /*023c*/ 	.word	0x000080f0
        /*0240*/ 	.word	0x00000003
        /*0244*/ 	.word	0x00000000
        /*0248*/ 	.short	0x010a
        /*024a*/ 	.byte	0x3f
	.zero		1


	//   ....[28]....
        /*024c*/ 	.word	0x00008150
        /*0250*/ 	.word	0x00000003
        /*0254*/ 	.word	0x00000000
        /*0258*/ 	.short	0x010a
        /*025a*/ 	.byte	0x3f
	.zero		1


	//   ....[29]....
        /*025c*/ 	.word	0x000081a0
        /*0260*/ 	.word	0x00000005
        /*0264*/ 	.word	0x00000000
        /*0268*/ 	.short	0x010a
        /*026a*/ 	.byte	0x3f
	.zero		1


	//   ....[30]....
        /*026c*/ 	.word	0x00008270
        /*0270*/ 	.word	0x00000015
        /*0274*/ 	.word	0x00000030
        /*0278*/ 	.short	0x010a
        /*027a*/ 	.byte	0x3f
	.zero		1


	//   ....[31]....
        /*027c*/ 	.word	0x00008340
        /*0280*/ 	.word	0x00000007
        /*0284*/ 	.word	0x00000000
        /*0288*/ 	.short	0x010a
        /*028a*/ 	.byte	0x3f
	.zero		1


	//   ....[32]....
        /*028c*/ 	.word	0x00008390
        /*0290*/ 	.word	0x00000008
        /*0294*/ 	.word	0x00000000
        /*0298*/ 	.short	0x010a
        /*029a*/ 	.byte	0x3f
	.zero		1


	//   ....[33]....
        /*029c*/ 	.word	0x000083e0
        /*02a0*/ 	.word	0x00000009
        /*02a4*/ 	.word	0x00000000
        /*02a8*/ 	.short	0x010a
        /*02aa*/ 	.byte	0x3f
	.zero		1


	//   ....[34]....
        /*02ac*/ 	.word	0x00008430
        /*02b0*/ 	.word	0x00000008
        /*02b4*/ 	.word	0x00000000
        /*02b8*/ 	.short	0x010a
        /*02ba*/ 	.byte	0x3f
	.zero		1


	//   ....[35]....
        /*02bc*/ 	.word	0x00008480
        /*02c0*/ 	.word	0x0000000b
        /*02c4*/ 	.word	0x00000000
        /*02c8*/ 	.short	0x010a
        /*02ca*/ 	.byte	0x3f
	.zero		1


	//----- nvinfo : EIATTR_NUM_MBARRIERS
	.align		4
.L_35:
        /*02cc*/ 	.byte	0x03, 0x38
        /*02ce*/ 	.short	0x000e


	//----- nvinfo : EIATTR_EXIT_INSTR_OFFSETS
	.align		4
        /*02d0*/ 	.byte	0x04, 0x1c
        /*02d2*/ 	.short	(.L_37 - .L_36)


	//   ....[0]....
.L_36:
        /*02d4*/ 	.word	0x00000a30


	//   ....[1]....
        /*02d8*/ 	.word	0x00001240


	//   ....[2]....
        /*02dc*/ 	.word	0x000068a0


	//   ....[3]....
        /*02e0*/ 	.word	0x00006e00


	//   ....[4]....
        /*02e4*/ 	.word	0x00008140


	//----- nvinfo : EIATTR_MAX_THREADS
	.align		4
.L_37:
        /*02e8*/ 	.byte	0x04, 0x05
        /*02ea*/ 	.short	(.L_39 - .L_38)
.L_38:
        /*02ec*/ 	.word	0x00000180
        /*02f0*/ 	.word	0x00000001
        /*02f4*/ 	.word	0x00000001


	//----- nvinfo : EIATTR_CRS_STACK_SIZE
	.align		4
.L_39:
        /*02f8*/ 	.byte	0x04, 0x1e
        /*02fa*/ 	.short	(.L_41 - .L_40)
.L_40:
        /*02fc*/ 	.word	0x00000000


	//----- nvinfo : EIATTR_CBANK_PARAM_SIZE
	.align		4
.L_41:
        /*0300*/ 	.byte	0x03, 0x19
        /*0302*/ 	.short	0x0470


	//----- nvinfo : EIATTR_PARAM_CBANK
	.align		4
        /*0304*/ 	.byte	0x04, 0x0a
        /*0306*/ 	.short	(.L_43 - .L_42)
	.align		4
.L_42:
        /*0308*/ 	.word	index@(.nv.constant0._ZN7cutlass13device_kernelINS_4gemm6kernel13GemmUniversalIN4cute5tupleIJiiiiEEENS1_10collective13CollectiveMmaINS1_34MainloopSm90TmaGmmaWarpSpecializedILi6ENS5_IJNS4_1CILi4EEESB_NSA_ILi1EEEEEENS1_35KernelTmaWarpSpecializedCooperativeEEENS5_IJNSA_ILi128EEESG_NSA_ILi64EEEEEENS_6half_tENS5_IJSC_llEEESJ_SK_NS4_8TiledMMAINS4_8MMA_AtomIJNS4_4SM904GMMA26MMA_64x128x16_F32F16F16_SSILNSO_5MajorE1ELSQ_1ELNSO_7ScaleInE1ELSR_1EEEEEENS4_6LayoutINS5_IJNSA_ILi2EEESC_SC_EEENS5_IJSC_NSA_ILi0EEESX_EEEEENS5_IJNS4_10UnderscoreES10_S10_EEEEENS4_23SM90_TMA_LOAD_MULTICASTENS4_14ComposedLayoutINS4_7SwizzleILi3ELi4ELi3EEENS4_18smem_ptr_flag_bitsILi16EEENSU_INS5_IJSH_NSA_ILi8EEEEEENS5_IJSC_SH_EEEEEEEvNS4_8identityES13_S1D_vS1E_EENS_8epilogue10collective6detail29Sm90TmaWarpSpecializedAdapterINS1H_15DefaultEpilogueISJ_NS5_IJlSC_lEEES1L_NS1G_6thread17LinearCombinationISJ_Li1EffLNS1M_9ScaleType4KindE0ELNS_15FloatRoundStyleE2ESJ_EENS1_15EpilogueDefaultEEEEEvvEEEEvNT_6ParamsE)
        /*030c*/ 	.short	0x0210
        /*030e*/ 	.short	0x0470


	//----- nvinfo : EIATTR_SW_WAR
	.align		4
.L_43:
        /*0310*/ 	.byte	0x04, 0x36
        /*0312*/ 	.short	(.L_45 - .L_44)
.L_44:
        /*0314*/ 	.word	0x00000008
.L_45:


//--------------------- .nv.callgraph             --------------------------
	.section	.nv.callgraph,"",@"SHT_CUDA_CALLGRAPH"
	.align	4
	.sectionentsize	8
	.align		4
        /*0000*/ 	.word	0x00000000
	.align		4
        /*0004*/ 	.word	0xffffffff
	.align		4
        /*0008*/ 	.word	index@(_ZN7cutlass13device_kernelINS_4gemm6kernel13GemmUniversalIN4cute5tupleIJiiiiEEENS1_10collective13CollectiveMmaINS1_34MainloopSm90TmaGmmaWarpSpecializedILi6ENS5_IJNS4_1CILi4EEESB_NSA_ILi1EEEEEENS1_35KernelTmaWarpSpecializedCooperativeEEENS5_IJNSA_ILi128EEESG_NSA_ILi64EEEEEENS_6half_tENS5_IJSC_llEEESJ_SK_NS4_8TiledMMAINS4_8MMA_AtomIJNS4_4SM904GMMA26MMA_64x128x16_F32F16F16_SSILNSO_5MajorE1ELSQ_1ELNSO_7ScaleInE1ELSR_1EEEEEENS4_6LayoutINS5_IJNSA_ILi2EEESC_SC_EEENS5_IJSC_NSA_ILi0EEESX_EEEEENS5_IJNS4_10UnderscoreES10_S10_EEEEENS4_23SM90_TMA_LOAD_MULTICASTENS4_14ComposedLayoutINS4_7SwizzleILi3ELi4ELi3EEENS4_18smem_ptr_flag_bitsILi16EEENSU_INS5_IJSH_NSA_ILi8EEEEEENS5_IJSC_SH_EEEEEEEvNS4_8identityES13_S1D_vS1E_EENS_8epilogue10collective6detail29Sm90TmaWarpSpecializedAdapterINS1H_15DefaultEpilogueISJ_NS5_IJlSC_lEEES1L_NS1G_6thread17LinearCombinationISJ_Li1EffLNS1M_9ScaleType4KindE0ELNS_15FloatRoundStyleE2ESJ_EENS1_15EpilogueDefaultEEEEEvvEEEEvNT_6ParamsE)
	.align		4
        /*000c*/ 	.word	index@(__assertfail)
	.align		4
        /*0010*/ 	.word	0x00000000
	.align		4
        /*0014*/ 	.word	0xfffffffe
	.align		4
        /*0018*/ 	.word	0x00000000
	.align		4
        /*001c*/ 	.word	0xfffffffd
	.align		4
        /*0020*/ 	.word	0x00000000
	.align		4
        /*0024*/ 	.word	0xfffffffc


//--------------------- .nv.constant4             --------------------------
	.section	.nv.constant4,"a",@progbits
	.align	8
	.align		8
.nv.constant4:
        /*0000*/ 	.dword	__assertfail
	.align		8
        /*0008*/ 	.dword	__unnamed_1
	.align		8
        /*0010*/ 	.dword	_ZN40_INTERNAL_50f62b9c_4_k_cu_8d6aa9b7_303074cuda3std3__45__cpo5beginE
	.align		8
        /*0018*/ 	.dword	_ZN40_INTERNAL_50f62b9c_4_k_cu_8d6aa9b7_303074cuda3std3__45__cpo3endE
	.align		8
        /*0020*/ 	.dword	_ZN40_INTERNAL_50f62b9c_4_k_cu_8d6aa9b7_303074cuda3std3__45__cpo6cbeginE
	.align		8
        /*0028*/ 	.dword	_ZN40_INTERNAL_50f62b9c_4_k_cu_8d6aa9b7_303074cuda3std3__45__cpo4cendE
	.align		8
        /*0030*/ 	.dword	_ZN40_INTERNAL_50f62b9c_4_k_cu_8d6aa9b7_303074cuda3std3__442_GLOBAL__N__50f62b9c_4_k_cu_8d6aa9b7_303076ignoreE
	.align		8
        /*0038*/ 	.dword	_ZN40_INTERNAL_50f62b9c_4_k_cu_8d6aa9b7_303074cuda3std3__419piecewise_constructE
	.align		8
        /*0040*/ 	.dword	_ZN40_INTERNAL_50f62b9c_4_k_cu_8d6aa9b7_303074cuda3std3__48in_placeE
	.align		8
        /*0048*/ 	.dword	_ZN40_INTERNAL_50f62b9c_4_k_cu_8d6aa9b7_303074cuda3std6ranges3__45__cpo4swapE
	.align		8
        /*0050*/ 	.dword	_ZN40_INTERNAL_50f62b9c_4_k_cu_8d6aa9b7_303074cuda3std6ranges3__45__cpo9iter_moveE
	.align		8
        /*0058*/ 	.dword	_ZN40_INTERNAL_50f62b9c_4_k_cu_8d6aa9b7_303074cute7productE
	.align		8
        /*0060*/ 	.dword	_ZN40_INTERNAL_50f62b9c_4_k_cu_8d6aa9b7_303074cute1_E
	.align		8
        /*0068*/ 	.dword	$str$22
	.align		8
        /*0070*/ 	.dword	$str$23


//--------------------- .text._ZN7cutlass13device_kernelINS_4gemm6kernel13GemmUniversalIN4cute5tupleIJiiiiEEENS1_10collective13CollectiveMmaINS1_34MainloopSm90TmaGmmaWarpSpecializedILi6ENS5_IJNS4_1CILi4EEESB_NSA_ILi1EEEEEENS1_35KernelTmaWarpSpecializedCooperativeEEENS5_IJNSA_ILi128EEESG_NSA_ILi64EEEEEENS_6half_tENS5_IJSC_llEEESJ_SK_NS4_8TiledMMAINS4_8MMA_AtomIJNS4_4SM904GMMA26MMA_64x128x16_F32F16F16_SSILNSO_5MajorE1ELSQ_1ELNSO_7ScaleInE1ELSR_1EEEEEENS4_6LayoutINS5_IJNSA_ILi2EEESC_SC_EEENS5_IJSC_NSA_ILi0EEESX_EEEEENS5_IJNS4_10UnderscoreES10_S10_EEEEENS4_23SM90_TMA_LOAD_MULTICASTENS4_14ComposedLayoutINS4_7SwizzleILi3ELi4ELi3EEENS4_18smem_ptr_flag_bitsILi16EEENSU_INS5_IJSH_NSA_ILi8EEEEEENS5_IJSC_SH_EEEEEEEvNS4_8identityES13_S1D_vS1E_EENS_8epilogue10collective6detail29Sm90TmaWarpSpecializedAdapterINS1H_15DefaultEpilogueISJ_NS5_IJlSC_lEEES1L_NS1G_6thread17LinearCombinationISJ_Li1EffLNS1M_9ScaleType4KindE0ELNS_15FloatRoundStyleE2ESJ_EENS1_15EpilogueDefaultEEEEEvvEEEEvNT_6ParamsE --------------------------
	.section	.text._ZN7cutlass13device_kernelINS_4gemm6kernel13GemmUniversalIN4cute5tupleIJiiiiEEENS1_10collective13CollectiveMmaINS1_34MainloopSm90TmaGmmaWarpSpecializedILi6ENS5_IJNS4_1CILi4EEESB_NSA_ILi1EEEEEENS1_35KernelTmaWarpSpecializedCooperativeEEENS5_IJNSA_ILi128EEESG_NSA_ILi64EEEEEENS_6half_tENS5_IJSC_llEEESJ_SK_NS4_8TiledMMAINS4_8MMA_AtomIJNS4_4SM904GMMA26MMA_64x128x16_F32F16F16_SSILNSO_5MajorE1ELSQ_1ELNSO_7ScaleInE1ELSR_1EEEEEENS4_6LayoutINS5_IJNSA_ILi2EEESC_SC_EEENS5_IJSC_NSA_ILi0EEESX_EEEEENS5_IJNS4_10UnderscoreES10_S10_EEEEENS4_23SM90_TMA_LOAD_MULTICASTENS4_14ComposedLayoutINS4_7SwizzleILi3ELi4ELi3EEENS4_18smem_ptr_flag_bitsILi16EEENSU_INS5_IJSH_NSA_ILi8EEEEEENS5_IJSC_SH_EEEEEEEvNS4_8identityES13_S1D_vS1E_EENS_8epilogue10collective6detail29Sm90TmaWarpSpecializedAdapterINS1H_15DefaultEpilogueISJ_NS5_IJlSC_lEEES1L_NS1G_6thread17LinearCombinationISJ_Li1EffLNS1M_9ScaleType4KindE0ELNS_15FloatRoundStyleE2ESJ_EENS1_15EpilogueDefaultEEEEEvvEEEEvNT_6ParamsE,"ax",@progbits
	.align	128
.text._ZN7cutlass13device_kernelINS_4gemm6kernel13GemmUniversalIN4cute5tupleIJiiiiEEENS1_10collective13CollectiveMmaINS1_34MainloopSm90TmaGmmaWarpSpecializedILi6ENS5_IJNS4_1CILi4EEESB_NSA_ILi1EEEEEENS1_35KernelTmaWarpSpecializedCooperativeEEENS5_IJNSA_ILi128EEESG_NSA_ILi64EEEEEENS_6half_tENS5_IJSC_llEEESJ_SK_NS4_8TiledMMAINS4_8MMA_AtomIJNS4_4SM904GMMA26MMA_64x128x16_F32F16F16_SSILNSO_5MajorE1ELSQ_1ELNSO_7ScaleInE1ELSR_1EEEEEENS4_6LayoutINS5_IJNSA_ILi2EEESC_SC_EEENS5_IJSC_NSA_ILi0EEESX_EEEEENS5_IJNS4_10UnderscoreES10_S10_EEEEENS4_23SM90_TMA_LOAD_MULTICASTENS4_14ComposedLayoutINS4_7SwizzleILi3ELi4ELi3EEENS4_18smem_ptr_flag_bitsILi16EEENSU_INS5_IJSH_NSA_ILi8EEEEEENS5_IJSC_SH_EEEEEEEvNS4_8identityES13_S1D_vS1E_EENS_8epilogue10collective6detail29Sm90TmaWarpSpecializedAdapterINS1H_15DefaultEpilogueISJ_NS5_IJlSC_lEEES1L_NS1G_6thread17LinearCombinationISJ_Li1EffLNS1M_9ScaleType4KindE0ELNS_15FloatRoundStyleE2ESJ_EENS1_15EpilogueDefaultEEEEEvvEEEEvNT_6ParamsE:
        .type           _ZN7cutlass13device_kernelINS_4gemm6kernel13GemmUniversalIN4cute5tupleIJiiiiEEENS1_10collective13CollectiveMmaINS1_34MainloopSm90TmaGmmaWarpSpecializedILi6ENS5_IJNS4_1CILi4EEESB_NSA_ILi1EEEEEENS1_35KernelTmaWarpSpecializedCooperativeEEENS5_IJNSA_ILi128EEESG_NSA_ILi64EEEEEENS_6half_tENS5_IJSC_llEEESJ_SK_NS4_8TiledMMAINS4_8MMA_AtomIJNS4_4SM904GMMA26MMA_64x128x16_F32F16F16_SSILNSO_5MajorE1ELSQ_1ELNSO_7ScaleInE1ELSR_1EEEEEENS4_6LayoutINS5_IJNSA_ILi2EEESC_SC_EEENS5_IJSC_NSA_ILi0EEESX_EEEEENS5_IJNS4_10UnderscoreES10_S10_EEEEENS4_23SM90_TMA_LOAD_MULTICASTENS4_14ComposedLayoutINS4_7SwizzleILi3ELi4ELi3EEENS4_18smem_ptr_flag_bitsILi16EEENSU_INS5_IJSH_NSA_ILi8EEEEEENS5_IJSC_SH_EEEEEEEvNS4_8identityES13_S1D_vS1E_EENS_8epilogue10collective6detail29Sm90TmaWarpSpecializedAdapterINS1H_15DefaultEpilogueISJ_NS5_IJlSC_lEEES1L_NS1G_6thread17LinearCombinationISJ_Li1EffLNS1M_9ScaleType4KindE0ELNS_15FloatRoundStyleE2ESJ_EENS1_15EpilogueDefaultEEEEEvvEEEEvNT_6ParamsE,@function
        .size           _ZN7cutlass13device_kernelINS_4gemm6kernel13GemmUniversalIN4cute5tupleIJiiiiEEENS1_10collective13CollectiveMmaINS1_34MainloopSm90TmaGmmaWarpSpecializedILi6ENS5_IJNS4_1CILi4EEESB_NSA_ILi1EEEEEENS1_35KernelTmaWarpSpecializedCooperativeEEENS5_IJNSA_ILi128EEESG_NSA_ILi64EEEEEENS_6half_tENS5_IJSC_llEEESJ_SK_NS4_8TiledMMAINS4_8MMA_AtomIJNS4_4SM904GMMA26MMA_64x128x16_F32F16F16_SSILNSO_5MajorE1ELSQ_1ELNSO_7ScaleInE1ELSR_1EEEEEENS4_6LayoutINS5_IJNSA_ILi2EEESC_SC_EEENS5_IJSC_NSA_ILi0EEESX_EEEEENS5_IJNS4_10UnderscoreES10_S10_EEEEENS4_23SM90_TMA_LOAD_MULTICASTENS4_14ComposedLayoutINS4_7SwizzleILi3ELi4ELi3EEENS4_18smem_ptr_flag_bitsILi16EEENSU_INS5_IJSH_NSA_ILi8EEEEEENS5_IJSC_SH_EEEEEEEvNS4_8identityES13_S1D_vS1E_EENS_8epilogue10collective6detail29Sm90TmaWarpSpecializedAdapterINS1H_15DefaultEpilogueISJ_NS5_IJlSC_lEEES1L_NS1G_6thread17LinearCombinationISJ_Li1EffLNS1M_9ScaleType4KindE0ELNS_15FloatRoundStyleE2ESJ_EENS1_15EpilogueDefaultEEEEEvvEEEEvNT_6ParamsE,(.L_x_201 - _ZN7cutlass13device_kernelINS_4gemm6kernel13GemmUniversalIN4cute5tupleIJiiiiEEENS1_10collective13CollectiveMmaINS1_34MainloopSm90TmaGmmaWarpSpecializedILi6ENS5_IJNS4_1CILi4EEESB_NSA_ILi1EEEEEENS1_35KernelTmaWarpSpecializedCooperativeEEENS5_IJNSA_ILi128EEESG_NSA_ILi64EEEEEENS_6half_tENS5_IJSC_llEEESJ_SK_NS4_8TiledMMAINS4_8MMA_AtomIJNS4_4SM904GMMA26MMA_64x128x16_F32F16F16_SSILNSO_5MajorE1ELSQ_1ELNSO_7ScaleInE1ELSR_1EEEEEENS4_6LayoutINS5_IJNSA_ILi2EEESC_SC_EEENS5_IJSC_NSA_ILi0EEESX_EEEEENS5_IJNS4_10UnderscoreES10_S10_EEEEENS4_23SM90_TMA_LOAD_MULTICASTENS4_14ComposedLayoutINS4_7SwizzleILi3ELi4ELi3EEENS4_18smem_ptr_flag_bitsILi16EEENSU_INS5_IJSH_NSA_ILi8EEEEEENS5_IJSC_SH_EEEEEEEvNS4_8identityES13_S1D_vS1E_EENS_8epilogue10collective6detail29Sm90TmaWarpSpecializedAdapterINS1H_15DefaultEpilogueISJ_NS5_IJlSC_lEEES1L_NS1G_6thread17LinearCombinationISJ_Li1EffLNS1M_9ScaleType4KindE0ELNS_15FloatRoundStyleE2ESJ_EENS1_15EpilogueDefaultEEEEEvvEEEEvNT_6ParamsE)
        .other          _ZN7cutlass13device_kernelINS_4gemm6kernel13GemmUniversalIN4cute5tupleIJiiiiEEENS1_10collective13CollectiveMmaINS1_34MainloopSm90TmaGmmaWarpSpecializedILi6ENS5_IJNS4_1CILi4EEESB_NSA_ILi1EEEEEENS1_35KernelTmaWarpSpecializedCooperativeEEENS5_IJNSA_ILi128EEESG_NSA_ILi64EEEEEENS_6half_tENS5_IJSC_llEEESJ_SK_NS4_8TiledMMAINS4_8MMA_AtomIJNS4_4SM904GMMA26MMA_64x128x16_F32F16F16_SSILNSO_5MajorE1ELSQ_1ELNSO_7ScaleInE1ELSR_1EEEEEENS4_6LayoutINS5_IJNSA_ILi2EEESC_SC_EEENS5_IJSC_NSA_ILi0EEESX_EEEEENS5_IJNS4_10UnderscoreES10_S10_EEEEENS4_23SM90_TMA_LOAD_MULTICASTENS4_14ComposedLayoutINS4_7SwizzleILi3ELi4ELi3EEENS4_18smem_ptr_flag_bitsILi16EEENSU_INS5_IJSH_NSA_ILi8EEEEEENS5_IJSC_SH_EEEEEEEvNS4_8identityES13_S1D_vS1E_EENS_8epilogue10collective6detail29Sm90TmaWarpSpecializedAdapterINS1H_15DefaultEpilogueISJ_NS5_IJlSC_lEEES1L_NS1G_6thread17LinearCombinationISJ_Li1EffLNS1M_9ScaleType4KindE0ELNS_15FloatRoundStyleE2ESJ_EENS1_15EpilogueDefaultEEEEEvvEEEEvNT_6ParamsE,@"STO_CUDA_ENTRY STV_DEFAULT"
_ZN7cutlass13device_kernelINS_4gemm6kernel13GemmUniversalIN4cute5tupleIJiiiiEEENS1_10collective13CollectiveMmaINS1_34MainloopSm90TmaGmmaWarpSpecializedILi6ENS5_IJNS4_1CILi4EEESB_NSA_ILi1EEEEEENS1_35KernelTmaWarpSpecializedCooperativeEEENS5_IJNSA_ILi128EEESG_NSA_ILi64EEEEEENS_6half_tENS5_IJSC_llEEESJ_SK_NS4_8TiledMMAINS4_8MMA_AtomIJNS4_4SM904GMMA26MMA_64x128x16_F32F16F16_SSILNSO_5MajorE1ELSQ_1ELNSO_7ScaleInE1ELSR_1EEEEEENS4_6LayoutINS5_IJNSA_ILi2EEESC_SC_EEENS5_IJSC_NSA_ILi0EEESX_EEEEENS5_IJNS4_10UnderscoreES10_S10_EEEEENS4_23SM90_TMA_LOAD_MULTICASTENS4_14ComposedLayoutINS4_7SwizzleILi3ELi4ELi3EEENS4_18smem_ptr_flag_bitsILi16EEENSU_INS5_IJSH_NSA_ILi8EEEEEENS5_IJSC_SH_EEEEEEEvNS4_8identityES13_S1D_vS1E_EENS_8epilogue10collective6detail29Sm90TmaWarpSpecializedAdapterINS1H_15DefaultEpilogueISJ_NS5_IJlSC_lEEES1L_NS1G_6thread17LinearCombinationISJ_Li1EffLNS1M_9ScaleType4KindE0ELNS_15FloatRoundStyleE2ESJ_EENS1_15EpilogueDefaultEEEEEvvEEEEvNT_6ParamsE:
[----:B------:R-:W0:Y:S01]  /*0000*/  LDC R1, c[0x0][0x28] ;  /* 0x00000a00ff017b82 */ /* 0x000e220000000800 */
[----:B------:R-:W1:Y:S01]  /*0010*/  S2R R95, SR_TID.X ;  /* 0x00000000005f7919 */ /* 0x000e620000002100 */
[----:B------:R-:W-:Y:S01]  /*0020*/  ELECT P0, URZ, PT ;  /* 0x00000000003f782f */ /* 0x000fe20003800000 */
[----:B------:R-:W-:Y:S01]  /*0030*/  BSSY B0, `(.L_x_0) ;  /* 0x000000f000007945 */ /* 0x000fe20003800000 */
[--C-:B-1----:R-:W-:Y:S02]  /*0040*/  SHF.R.U32.HI R0, RZ, 0x5, R95.reuse ;  /* 0x00000005ff007819 */ /* 0x102fe4000001165f */
[----:B------:R-:W-:-:S03]  /*0050*/  SHF.R.U32.HI R7, RZ, 0x7, R95 ;  /* 0x00000007ff077819 */ /* 0x000fc6000001165f */
[----:B------:R-:W1:Y:S04]  /*0060*/  SHFL.IDX PT, R3, R0, RZ, 0x1f ;  /* 0x00001fff00037589 */ /* 0x000e6800000e0000 */
[----:B------:R2:W3:Y:S01]  /*0070*/  SHFL.IDX PT, R2, R7, RZ, 0x1f ;  /* 0x00001fff07027589 */ /* 0x0004e200000e0000 */
[----:B-1----:R-:W-:-:S13]  /*0080*/  ISETP.NE.OR P0, PT, R3, RZ, !P0 ;  /* 0x000000ff0300720c */ /* 0x002fda0004705670 */
[----:B0-23--:R-:W-:Y:S05]  /*0090*/  @P0 BRA `(.L_x_1) ;  /* 0x0000000000200947 */ /* 0x00dfea0003800000 */
[----:B------:R-:W-:Y:S02]  /*00a0*/  ULDC.64 UR4, c[0x0][0x198] ;  /* 0x0000660000047ab9 */ /* 0x000fe40000000a00 */
[----:B------:R-:W-:Y:S02]  /*00b0*/  UIADD3 UR6, UP0, UR4, 0xf0, URZ ;  /* 0x000000f004067890 */ /* 0x000fe4000ff1e03f */
[----:B------:R-:W-:Y:S02]  /*00c0*/  UIADD3 UR4, UP1, UR4, 0x1f0, URZ ;  /* 0x000001f004047890 */ /* 0x000fe4000ff3e03f */
[----:B------:R-:W-:Y:S02]  /*00d0*/  UIADD3.X UR7, URZ, UR5, URZ, UP0, !UPT ;  /* 0x000000053f077290 */ /* 0x000fe400087fe43f */
[----:B------:R-:W-:-:S07]  /*00e0*/  UIADD3.X UR5, URZ, UR5, URZ, UP1, !UPT ;  /* 0x000000053f057290 */ /* 0x000fce0008ffe43f */
[----:B------:R0:W-:Y:S02]  /*00f0*/  UTMACCTL.PF [UR6] ;  /* 0x00000000060079b9 */ /* 0x0001e40008040000 */
[----:B------:R0:W-:Y:S02]  /*0100*/  UTMACCTL.PF [UR4] ;  /* 0x00000000040079b9 */ /* 0x0001e40008040000 */
[----:B0-----:R-:W-:Y:S01]  /*0110*/  NOP ;  /* 0x0000000000007918 */ /* 0x001fe20000000000 */
.L_x_1:
[----:B------:R-:W-:Y:S05]  /*0120*/  BSYNC B0 ;  /* 0x0000000000007941 */ /* 0x000fea0003800000 */
.L_x_0:
[----:B------:R-:W0:Y:S01]  /*0130*/  SHFL.IDX PT, R5, R0, RZ, 0x1f ;  /* 0x00001fff00057589 */ /* 0x000e2200000e0000 */
[----:B------:R-:W-:-:S04]  /*0140*/  SHF.R.S32.HI R4, RZ, 0x1f, R95 ;  /* 0x0000001fff047819 */ /* 0x000fc8000001145f */
[----:B------:R-:W-:Y:S02]  /*0150*/  LEA.HI R4, R4, R95, RZ, 0x7 ;  /* 0x0000005f04047211 */ /* 0x000fe400078f38ff */
[----:B0-----:R-:W-:-:S13]  /*0160*/  ISETP.NE.AND P0, PT, R5, RZ, PT ;  /* 0x000000ff0500720c */ /* 0x001fda0003f05270 */
[----:B------:R-:W-:Y:S05]  /*0170*/  @P0 BRA `(.L_x_2) ;  /* 0x0000000000680947 */ /* 0x000fea0003800000 */
[----:B------:R-:W0:Y:S01]  /*0180*/  S2UR UR8, SR_CgaCtaId ;  /* 0x00000000000879c3 */ /* 0x000e220000008800 */
[----:B------:R-:W-:Y:S01]  /*0190*/  UMOV UR4, 0x400 ;  /* 0x0000040000047882 */ /* 0x000fe20000000000 */
[----:B------:R-:W-:Y:S01]  /*01a0*/  UMOV UR5, 0x1 ;  /* 0x0000000100057882 */ /* 0x000fe20000000000 */
[----:B------:R-:W-:Y:S01]  /*01b0*/  UMOV UR6, 0xe ;  /* 0x0000000e00067882 */ /* 0x000fe20000000000 */
[----:B------:R-:W-:Y:S01]  /*01c0*/  ELECT P0, URZ, PT ;  /* 0x00000000003f782f */ /* 0x000fe20003800000 */
[----:B------:R-:W-:-:S04]  /*01d0*/  UIADD3 UR6, -UR6, 0x100000, URZ ;  /* 0x0010000006067890 */ /* 0x000fc8000fffe13f */
[----:B------:R-:W-:Y:S02]  /*01e0*/  USHF.L.U32 UR7, UR6, 0xb, URZ ;  /* 0x0000000b06077899 */ /* 0x000fe4000800063f */
[----:B------:R-:W-:Y:S02]  /*01f0*/  USHF.L.U32 UR6, UR6, 0x1, URZ ;  /* 0x0000000106067899 */ /* 0x000fe4000800063f */
[----:B0-----:R-:W-:Y:S02]  /*0200*/  ULEA UR8, UR8, UR4, 0x18 ;  /* 0x0000000408087291 */ /* 0x001fe4000f8ec03f */
[----:B------:R-:W-:-:S04]  /*0210*/  UIADD3 UR4, -UR5, 0x100000, URZ ;  /* 0x0010000005047890 */ /* 0x000fc8000fffe13f */
[----:B------:R-:W-:Y:S02]  /*0220*/  USHF.L.U32 UR5, UR4, 0xb, URZ ;  /* 0x0000000b04057899 */ /* 0x000fe4000800063f */
[----:B------:R-:W-:Y:S01]  /*0230*/  USHF.L.U32 UR4, UR4, 0x1, URZ ;  /* 0x0000000104047899 */ /* 0x000fe2000800063f */
[----:B------:R-:W0:Y:S11]  /*0240*/  FENCE.VIEW.ASYNC.S ;  /* 0x00000000000073c6 */ /* 0x000e360000000000 */
[----:B0-----:R0:W1:Y:S01]  /*0250*/  SYNCS.EXCH.64 URZ, [UR8], UR4 ;  /* 0x00000004083f75b2 */ /* 0x0010620008000100 */
[----:B------:R0:W2:Y:S01]  /*0260*/  SYNCS.EXCH.64 URZ, [UR8+0x30], UR6 ;  /* 0x00003006083f75b2 */ /* 0x0000a20008000100 */
[----:B------:R0:W3:Y:S01]  /*0270*/  SYNCS.EXCH.64 URZ, [UR8+0x8], UR4 ;  /* 0x00000804083f75b2 */ /* 0x0000e20008000100 */
[----:B------:R0:W4:Y:S01]  /*0280*/  SYNCS.EXCH.64 URZ, [UR8+0x38], UR6 ;  /* 0x00003806083f75b2 */ /* 0x0001220008000100 */
[----:B------:R0:W0:Y:S01]  /*0290*/  SYNCS.EXCH.64 URZ, [UR8+0x10], UR4 ;  /* 0x00001004083f75b2 */ /* 0x0000220008000100 */
[----:B------:R0:W0:Y:S01]  /*02a0*/  SYNCS.EXCH.64 URZ, [UR8+0x40], UR6 ;  /* 0x00004006083f75b2 */ /* 0x0000220008000100 */
[----:B------:R0:W0:Y:S01]  /*02b0*/  SYNCS.EXCH.64 URZ, [UR8+0x18], UR4 ;  /* 0x00001804083f75b2 */ /* 0x0000220008000100 */
[----:B------:R0:W0:Y:S01]  /*02c0*/  SYNCS.EXCH.64 URZ, [UR8+0x48], UR6 ;  /* 0x00004806083f75b2 */ /* 0x0000220008000100 */
[----:B------:R0:W0:Y:S01]  /*02d0*/  SYNCS.EXCH.64 URZ, [UR8+0x20], UR4 ;  /* 0x00002004083f75b2 */ /* 0x0000220008000100 */
[----:B------:R0:W0:Y:S01]  /*02e0*/  SYNCS.EXCH.64 URZ, [UR8+0x50], UR6 ;  /* 0x00005006083f75b2 */ /* 0x0000220008000100 */
[----:B------:R0:W0:Y:S01]  /*02f0*/  SYNCS.EXCH.64 URZ, [UR8+0x28], UR4 ;  /* 0x00002804083f75b2 */ /* 0x0000220008000100 */
[----:B------:R0:W0:Y:S01]  /*0300*/  SYNCS.EXCH.64 URZ, [UR8+0x58], UR6 ;  /* 0x00005806083f75b2 */ /* 0x0000220008000100 */
[----:B------:R-:W-:Y:S01]  /*0310*/  NOP ;  /* 0x0000000000007918 */ /* 0x000fe20000000000 */
.L_x_2:
[----:B0-----:R-:W0:Y:S01]  /*0320*/  S2UR UR8, SR_CTAID.X ;  /* 0x00000000000879c3 */ /* 0x001e220000002500 */
[----:B------:R-:W-:Y:S01]  /*0330*/  LOP3.LUT R4, R4, 0xffffff80, RZ, 0xc0, !PT ;  /* 0xffffff8004047812 */ /* 0x000fe200078ec0ff */
[----:B------:R-:W5:Y:S01]  /*0340*/  SHFL.IDX PT, R0, R0, RZ, 0x1f ;  /* 0x00001fff00007589 */ /* 0x000f6200000e0000 */
[----:B------:R-:W-:Y:S01]  /*0350*/  SHF.R.S32.HI R10, RZ, 0x1f, R5 ;  /* 0x0000001fff0a7819 */ /* 0x000fe20000011405 */
[----:B------:R-:W-:Y:S01]  /*0360*/  ULDC UR4, c[0x0][0x150] ;  /* 0x0000540000047ab9 */ /* 0x000fe20000000800 */
[----:B------:R-:W-:Y:S01]  /*0370*/  ELECT P0, URZ, PT ;  /* 0x00000000003f782f */ /* 0x000fe20003800000 */
[----:B------:R-:W-:Y:S01]  /*0380*/  IMAD.IADD R8, R95, 0x1, -R4 ;  /* 0x000000015f087824 */ /* 0x000fe200078e0a04 */
[----:B------:R-:W-:Y:S01]  /*0390*/  LEA.HI R10, R10, R5, RZ, 0x2 ;  /* 0x000000050a0a7211 */ /* 0x000fe200078f10ff */
[----:B------:R-:W1:Y:S01]  /*03a0*/  S2R R4, SR_CTAID.Y ;  /* 0x0000000000047919 */ /* 0x000e620000002600 */
[----:B------:R-:W2:Y:S01]  /*03b0*/  LDC R12, c[0x0][0x144] ;  /* 0x00005100ff0c7b82 */ /* 0x000ea20000000800 */
[----:B------:R-:W-:Y:S01]  /*03c0*/  NOP ;  /* 0x0000000000007918 */ /* 0x000fe20000000000 */
[----:B------:R-:W-:Y:S01]  /*03d0*/  SHF.R.S32.HI R9, RZ, 0x1f, R8 ;  /* 0x0000001fff097819 */ /* 0x000fe20000011408 */
[----:B------:R-:W-:Y:S01]  /*03e0*/  NOP ;  /* 0x0000000000007918 */ /* 0x000fe20000000000 */
[----:B------:R-:W-:Y:S01]  /*03f0*/  LOP3.LUT R10, R10, 0x3ffffffc, RZ, 0xc0, !PT ;  /* 0x3ffffffc0a0a7812 */ /* 0x000fe200078ec0ff */
[----:B------:R-:W-:Y:S01]  /*0400*/  IMAD.MOV.U32 R22, RZ, RZ, 0x1 ;  /* 0x00000001ff167424 */ /* 0x000fe200078e00ff */
[----:B------:R-:W-:-:S02]  /*0410*/  LEA.HI R9, R9, R8, RZ, 0x3 ;  /* 0x0000000809097211 */ /* 0x000fc400078f18ff */
[----:B------:R-:W3:Y:S01]  /*0420*/  LDC R13, c[0x0][0x140] ;  /* 0x00005000ff0d7b82 */ /* 0x000ee20000000800 */
[----:B------:R-:W-:Y:S01]  /*0430*/  IMAD.IADD R10, R5, 0x1, -R10 ;  /* 0x00000001050a7824 */ /* 0x000fe200078e0a0a */
[--C-:B------:R-:W-:Y:S02]  /*0440*/  SHF.R.S32.HI R6, RZ, 0x3, R9.reuse ;  /* 0x00000003ff067819 */ /* 0x100fe40000011409 */
[----:B------:R-:W-:Y:S02]  /*0450*/  SHF.R.S32.HI R9, RZ, 0x1f, R9 ;  /* 0x0000001fff097819 */ /* 0x000fe40000011409 */
[----:B------:R-:W-:Y:S02]  /*0460*/  ISETP.NE.AND P3, PT, R2, RZ, PT ;  /* 0x000000ff0200720c */ /* 0x000fe40003f65270 */
[----:B0-----:R-:W-:Y:S02]  /*0470*/  I2FP.F32.U32 R11, UR8 ;  /* 0x00000008000b7c45 */ /* 0x001fe40008201000 */
[----:B------:R-:W-:-:S02]  /*0480*/  LEA.HI R9, R9, R6, RZ, 0x2 ;  /* 0x0000000609097211 */ /* 0x000fc400078f10ff */
[----:B-----5:R-:W-:Y:S01]  /*0490*/  ISETP.NE.OR P0, PT, R0, RZ, !P0 ;  /* 0x000000ff0000720c */ /* 0x020fe20004705670 */
[----:B------:R-:W-:Y:S01]  /*04a0*/  FMUL R11, R11, UR4 ;  /* 0x000000040b0b7c20 */ /* 0x000fe20008400000 */
[----:B------:R-:W-:Y:S01]  /*04b0*/  LOP3.LUT R9, R9, 0xfffffffc, RZ, 0xc0, !PT ;  /* 0xfffffffc09097812 */ /* 0x000fe200078ec0ff */
[----:B------:R-:W-:Y:S01]  /*04c0*/  ULDC UR4, c[0x0][0x154] ;  /* 0x0000550000047ab9 */ /* 0x000fe20000000800 */
[----:B------:R-:W-:-:S03]  /*04d0*/  SHF.R.S32.HI R0, RZ, 0x1f, R3 ;  /* 0x0000001fff007819 */ /* 0x000fc60000011403 */
[----:B------:R-:W0:Y:S01]  /*04e0*/  F2I.U32.TRUNC.NTZ R11, R11 ;  /* 0x0000000b000b7305 */ /* 0x000e22000020f000 */
[----:B------:R-:W-:Y:S01]  /*04f0*/  IMAD.IADD R9, R6, 0x1, -R9 ;  /* 0x0000000106097824 */ /* 0x000fe200078e0a09 */
[----:B------:R-:W-:-:S03]  /*0500*/  LEA.HI R0, R0, R3, RZ, 0x2 ;  /* 0x0000000300007211 */ /* 0x000fc600078f10ff */
[----:B------:R-:W-:Y:S01]  /*0510*/  IMAD R10, R10, 0x4, R9 ;  /* 0x000000040a0a7824 */ /* 0x000fe200078e0209 */
[----:B------:R-:W-:Y:S01]  /*0520*/  VOTEU.ALL UP0, P0 ;  /* 0x00000000003f7886 */ /* 0x000fe20000000000 */
[----:B------:R-:W-:Y:S01]  /*0530*/  LOP3.LUT R0, R0, 0xfffffffc, RZ, 0xc0, !PT ;  /* 0xfffffffc00007812 */ /* 0x000fe200078ec0ff */
[----:B------:R-:W-:Y:S01]  /*0540*/  VOTEU.ALL UP1, P0 ;  /* 0x00000000003f7886 */ /* 0x000fe20000020000 */
[C---:B------:R-:W-:Y:S01]  /*0550*/  IMAD.SHL.U32 R19, R10.reuse, 0x4, RZ ;  /* 0x000000040a137824 */ /* 0x040fe200078e00ff */
[----:B------:R-:W-:Y:S01]  /*0560*/  SHF.R.S32.HI R9, RZ, 0x1f, R10 ;  /* 0x0000001fff097819 */ /* 0x000fe2000001140a */
[----:B------:R-:W5:Y:S01]  /*0570*/  @!UP0 S2UR UR7, SR_CgaCtaId ;  /* 0x00000000000789c3 */ /* 0x000f620000008800 */
[----:B------:R-:W-:Y:S01]  /*0580*/  IMAD.IADD R3, R3, 0x1, -R0 ;  /* 0x0000000103037824 */ /* 0x000fe200078e0a00 */
[----:B------:R-:W-:Y:S01]  /*0590*/  @!UP0 UMOV UR6, 0x400 ;  /* 0x0000040000068882 */ /* 0x000fe20000000000 */
[----:B------:R-:W-:Y:S01]  /*05a0*/  LEA.HI R9, R9, R10, RZ, 0x2 ;  /* 0x0000000a09097211 */ /* 0x000fe200078f10ff */
[----:B0-----:R-:W-:Y:S01]  /*05b0*/  IMAD.MOV R15, RZ, RZ, -R11 ;  /* 0x000000ffff0f7224 */ /* 0x001fe200078e0a0b */
[----:B------:R-:W-:-:S02]  /*05c0*/  LOP3.LUT R19, R10, 0xc, R19, 0x78, !PT ;  /* 0x0000000c0a137812 */ /* 0x000fc400078e7813 */
[----:B------:R-:W-:Y:S01]  /*05d0*/  LOP3.LUT R11, R9, 0xfffffffc, RZ, 0xc0, !PT ;  /* 0xfffffffc090b7812 */ /* 0x000fe200078ec0ff */
[----:B--2---:R-:W-:Y:S01]  /*05e0*/  IMAD R6, R12, R15, UR8 ;  /* 0x000000080c067e24 */ /* 0x004fe2000f8e020f */
[----:B-1----:R-:W-:Y:S01]  /*05f0*/  I2FP.F32.U32 R12, R4 ;  /* 0x00000004000c7245 */ /* 0x002fe20000201000 */
[----:B------:R-:W0:Y:S01]  /*0600*/  LDC R9, c[0x0][0x148] ;  /* 0x00005200ff097b82 */ /* 0x000e220000000800 */
[----:B------:R-:W-:Y:S01]  /*0610*/  ISETP.NE.AND P1, PT, R3, 0x3, PT ;  /* 0x000000030300780c */ /* 0x000fe20003f25270 */
[----:B------:R-:W-:Y:S01]  /*0620*/  IMAD.IADD R11, R10, 0x1, -R11 ;  /* 0x000000010a0b7824 */ /* 0x000fe200078e0a0b */
[----:B---3--:R-:W-:Y:S01]  /*0630*/  ISETP.EQ.U32.AND P2, PT, R13, 0x1, PT ;  /* 0x000000010d00780c */ /* 0x008fe20003f42070 */
[----:B------:R-:W-:Y:S01]  /*0640*/  FMUL R12, R12, UR4 ;  /* 0x000000040c0c7c20 */ /* 0x000fe20008400000 */
[----:B------:R-:W-:Y:S01]  /*0650*/  UMOV UR4, 0x20 ;  /* 0x0000002000047882 */ /* 0x000fe20000000000 */
[----:B------:R-:W-:Y:S01]  /*0660*/  ISETP.EQ.OR P1, PT, R3, RZ, !P1 ;  /* 0x000000ff0300720c */ /* 0x000fe20004f22670 */
[----:B------:R-:W-:-:S04]  /*0670*/  @!UP0 UIADD3 UR4, -UR4, 0x100000, URZ ;  /* 0x0010000004048890 */ /* 0x000fc8000fffe13f */
[----:B------:R-:W-:Y:S02]  /*0680*/  @!UP0 USHF.L.U32 UR5, UR4, 0xb, URZ ;  /* 0x0000000b04058899 */ /* 0x000fe4000800063f */
[----:B------:R-:W-:Y:S01]  /*0690*/  @!UP0 USHF.L.U32 UR4, UR4, 0x1, URZ ;  /* 0x0000000104048899 */ /* 0x000fe2000800063f */
[----:B------:R-:W-:Y:S01]  /*06a0*/  ISETP.NE.AND P4, PT, R11, R6, PT ;  /* 0x000000060b00720c */ /* 0x000fe20003f85270 */
[----:B------:R-:W1:Y:S01]  /*06b0*/  F2I.U32.TRUNC.NTZ R12, R12 ;  /* 0x0000000c000c7305 */ /* 0x000e62000020f000 */
[----:B------:R-:W-:Y:S01]  /*06c0*/  ISETP.EQ.AND P1, PT, R2, RZ, P1 ;  /* 0x000000ff0200720c */ /* 0x000fe20000f22270 */
[----:B-----5:R-:W-:-:S03]  /*06d0*/  @!UP0 ULEA UR6, UR7, UR6, 0x18 ;  /* 0x0000000607068291 */ /* 0x020fc6000f8ec03f */
[----:B------:R-:W-:Y:S01]  /*06e0*/  SEL R18, RZ, 0x1, !P1 ;  /* 0x00000001ff127807 */ /* 0x000fe20004800000 */
[----:B------:R-:W-:Y:S01]  /*06f0*/  VOTEU.ALL UP0, P0 ;  /* 0x00000000003f7886 */ /* 0x000fe20000000000 */
[----:B------:R-:W-:Y:S01]  /*0700*/  LOP3.LUT P0, RZ, R8, 0x7, RZ, 0xc0, !PT ;  /* 0x0000000708ff7812 */ /* 0x000fe2000780c0ff */
[----:B------:R-:W-:-:S04]  /*0710*/  VIADD R8, R2, 0xffffffff ;  /* 0xffffffff02087836 */ /* 0x000fc80000000000 */
[----:B------:R-:W-:Y:S02]  /*0720*/  @P4 SHF.R.S32.HI R0, RZ, 0x1f, R19 ;  /* 0x0000001fff004819 */ /* 0x000fe40000011413 */
[----:B------:R-:W-:Y:S01]  /*0730*/  ISETP.LT.U32.AND P0, PT, R19, 0x10, !P0 ;  /* 0x000000101300780c */ /* 0x000fe20004701070 */
[----:B-1----:R-:W-:Y:S01]  /*0740*/  IMAD.MOV R23, RZ, RZ, -R12 ;  /* 0x000000ffff177224 */ /* 0x002fe200078e0a0c */
[----:B------:R-:W-:Y:S01]  /*0750*/  @P4 LEA.HI R0, R0, R19, RZ, 0x2 ;  /* 0x0000001300004211 */ /* 0x000fe200078f10ff */
[----:B------:R-:W1:Y:S02]  /*0760*/  FENCE.VIEW.ASYNC.S ;  /* 0x00000000000073c6 */ /* 0x000e640000000000 */
[----:B-1----:R1:W2:Y:S01]  /*0770*/  @!UP0 SYNCS.EXCH.64 URZ, [UR6+0x70], UR4 ;  /* 0x00007004063f85b2 */ /* 0x0022a20008000100 */
[----:B------:R-:W-:Y:S01]  /*0780*/  ISETP.GE.U32.AND P6, PT, R8, 0x2, PT ;  /* 0x000000020800780c */ /* 0x000fe20003fc6070 */
[----:B0-----:R-:W-:Y:S01]  /*0790*/  IMAD R11, R9, R23, R4 ;  /* 0x00000017090b7224 */ /* 0x001fe200078e0204 */
[----:B------:R-:W-:-:S02]  /*07a0*/  @P4 SHF.R.S32.HI R0, RZ, 0x2, R0 ;  /* 0x00000002ff004819 */ /* 0x000fc40000011400 */
[----:B------:R-:W-:Y:S02]  /*07b0*/  SEL R18, R18, 0x2, P6 ;  /* 0x0000000212127807 */ /* 0x000fe40003000000 */
[----:B------:R-:W-:Y:S02]  /*07c0*/  @P4 ISETP.NE.AND P5, PT, R0, R11, PT ;  /* 0x0000000b0000420c */ /* 0x000fe40003fa5270 */
[----:B------:R-:W-:Y:S02]  /*07d0*/  SEL R11, RZ, 0x1, !P0 ;  /* 0x00000001ff0b7807 */ /* 0x000fe40004000000 */
[----:B------:R-:W-:Y:S02]  /*07e0*/  @P4 SEL R22, RZ, 0x1, P5 ;  /* 0x00000001ff164807 */ /* 0x000fe40002800000 */
[----:B------:R-:W-:Y:S02]  /*07f0*/  LOP3.LUT R0, R95, 0x7f, RZ, 0xc0, !PT ;  /* 0x0000007f5f007812 */ /* 0x000fe400078ec0ff */
[----:B------:R-:W-:Y:S01]  /*0800*/  LOP3.LUT R22, R22, R11, RZ, 0xc0, !PT ;  /* 0x0000000b16167212 */ /* 0x000fe200078ec0ff */
[----:B------:R1:W0:Y:S01]  /*0810*/  @!UP1 SYNCS.EXCH.64 URZ, [UR6+0x78], UR4 ;  /* 0x00007804063f95b2 */ /* 0x0002220008000100 */
[----:B------:R-:W-:Y:S01]  /*0820*/  NOP ;  /* 0x0000000000007918 */ /* 0x000fe20000000000 */
[----:B-12---:R-:W-:Y:S05]  /*0830*/  @!P2 BRA `(.L_x_3) ;  /* 0x000000000008a947 */ /* 0x006fea0003800000 */
[----:B0---4-:R-:W-:Y:S01]  /*0840*/  UCGABAR_ARV ;  /* 0x00000000000079c7 */ /* 0x011fe20008000000 */
[----:B------:R-:W-:Y:S05]  /*0850*/  BRA `(.L_x_4) ;  /* 0x0000000000047947 */ /* 0x000fea0003800000 */
.L_x_3:
[----:B0---4-:R-:W-:Y:S01]  /*0860*/  NOP ;  /* 0x0000000000007918 */ /* 0x011fe20000000000 */
.L_x_4:
[----:B------:R-:W0:Y:S01]  /*0870*/  LDC R2, c[0x0][0x65c] ;  /* 0x00019700ff027b82 */ /* 0x000e220000000800 */
[----:B------:R-:W-:Y:S02]  /*0880*/  IMAD.U32 R10, RZ, RZ, UR8 ;  /* 0x00000008ff0a7e24 */ /* 0x000fe4000f8e00ff */
[----:B------:R-:W-:Y:S01]  /*0890*/  IMAD.MOV.U32 R11, RZ, RZ, RZ ;  /* 0x000000ffff0b7224 */ /* 0x000fe200078e00ff */
[----:B0-----:R-:W-:-:S04]  /*08a0*/  ISETP.NE.AND P1, PT, R2, 0x1, PT ;  /* 0x000000010200780c */ /* 0x001fc80003f25270 */
[----:B------:R-:W-:-:S09]  /*08b0*/  P2R R5, PR, RZ, 0x2 ;  /* 0x00000002ff057803 */ /* 0x000fd20000000000 */
[----:B------:R-:W0:Y:S01]  /*08c0*/  @P1 LDC R17, c[0x0][0x10] ;  /* 0x00000400ff111b82 */ /* 0x000e220000000800 */
[----:B------:R-:W-:Y:S02]  /*08d0*/  @P1 IMAD.MOV.U32 R5, RZ, RZ, RZ ;  /* 0x000000ffff051224 */ /* 0x000fe400078e00ff */
[----:B------:R-:W-:-:S05]  /*08e0*/  @P1 IMAD.MOV.U32 R15, RZ, RZ, RZ ;  /* 0x000000ffff0f1224 */ /* 0x000fca00078e00ff */
[----:B------:R-:W1:Y:S01]  /*08f0*/  @!P1 LDC R13, c[0x0][0xc] ;  /* 0x00000300ff0d9b82 */ /* 0x000e620000000800 */
[----:B------:R-:W-:Y:S01]  /*0900*/  ULDC UR4, c[0x0][0xc] ;  /* 0x0000030000047ab9 */ /* 0x000fe20000000800 */
[----:B------:R-:W-:Y:S01]  /*0910*/  ULDC UR5, c[0x0][0x10] ;  /* 0x0000040000057ab9 */ /* 0x000fe20000000800 */
[----:B------:R-:W-:Y:S01]  /*0920*/  ULDC UR6, c[0x0][0x14] ;  /* 0x0000050000067ab9 */ /* 0x000fe20000000800 */
[----:B------:R-:W-:-:S04]  /*0930*/  UIMAD.WIDE.U32 UR4, UR4, UR5, URZ ;  /* 0x00000005040472a5 */ /* 0x000fc8000f8e003f */
[----:B------:R-:W-:Y:S02]  /*0940*/  UIMAD.WIDE.U32 UR38, UR4, UR6, URZ ;  /* 0x00000006042672a5 */ /* 0x000fe4000f8e003f */
[----:B------:R-:W-:-:S04]  /*0950*/  UIMAD UR41, UR5, UR6, URZ ;  /* 0x00000006052972a4 */ /* 0x000fc8000f8e023f */
[----:B------:R-:W-:Y:S01]  /*0960*/  UIADD3 UR41, UR39, UR41, URZ ;  /* 0x0000002927297290 */ /* 0x000fe2000fffe03f */
[----:B0-----:R-:W-:-:S04]  /*0970*/  @P1 IMAD.WIDE.U32 R16, R17, UR8, R4 ;  /* 0x0000000811101c25 */ /* 0x001fc8000f8e0004 */
[----:B------:R-:W-:Y:S02]  /*0980*/  @P1 IMAD.IADD R17, R17, 0x1, R15 ;  /* 0x0000000111111824 */ /* 0x000fe400078e020f */
[----:B-1----:R-:W-:-:S04]  /*0990*/  @!P1 IMAD.WIDE.U32 R10, R4, R13, R10 ;  /* 0x0000000d040a9225 */ /* 0x002fc800078e000a */
[----:B------:R-:W-:Y:S02]  /*09a0*/  @!P1 IMAD.MOV.U32 R16, RZ, RZ, R10 ;  /* 0x000000ffff109224 */ /* 0x000fe400078e000a */
[----:B------:R-:W-:Y:S01]  /*09b0*/  @!P1 IMAD.MOV.U32 R17, RZ, RZ, R11 ;  /* 0x000000ffff119224 */ /* 0x000fe200078e000b */
[----:B------:R-:W-:Y:S06]  /*09c0*/  @!P2 BRA `(.L_x_5) ;  /* 0x00000000000ca947 */ /* 0x000fec0003800000 */
[----:B------:R-:W-:Y:S01]  /*09d0*/  UCGABAR_WAIT ;  /* 0x0000000000007dc7 */ /* 0x000fe20008000000 */
[----:B------:R-:W-:Y:S01]  /*09e0*/  CCTL.IVALL ;  /* 0x00000000ff00798f */ /* 0x000fe20002000000 */
[----:B------:R-:W-:Y:S05]  /*09f0*/  BRA `(.L_x_6) ;  /* 0x0000000000047947 */ /* 0x000fea0003800000 */
.L_x_5:
[----:B------:R-:W-:Y:S06]  /*0a00*/  BAR.SYNC.DEFER_BLOCKING 0x0 ;  /* 0x0000000000007b1d */ /* 0x000fec0000010000 */
.L_x_6:
[----:B------:R-:W-:Y:S05]  /*0a10*/  @!P3 BRA `(.L_x_7) ;  /* 0x0000005c00a4b947 */ /* 0x000fea0003800000 */
[----:B------:R-:W-:-:S13]  /*0a20*/  ISETP.GT.U32.AND P0, PT, R8, 0x1, PT ;  /* 0x000000010800780c */ /* 0x000fda0003f04070 */
[----:B------:R-:W-:Y:S05]  /*0a30*/  @P0 EXIT ;  /* 0x000000000000094d */ /* 0x000fea0003800000 */
[----:B------:R-:W-:Y:S01]  /*0a40*/  ULDC.64 UR4, c[0x0][0x650] ;  /* 0x0001940000047ab9 */ /* 0x000fe20000000a00 */
[----:B------:R-:W-:Y:S01]  /*0a50*/  PRMT R3, RZ, 0x7610, R3 ;  /* 0x00007610ff037816 */ /* 0x000fe20000000003 */
[----:B------:R-:W-:Y:S01]  /*0a60*/  IMAD.MOV.U32 R103, RZ, RZ, -0x1 ;  /* 0xffffffffff677424 */ /* 0x000fe200078e00ff */
[----:B------:R-:W-:Y:S01]  /*0a70*/  ISETP.GE.U32.AND P0, PT, R16, UR4, PT ;  /* 0x0000000410007c0c */ /* 0x000fe2000bf06070 */
[----:B------:R-:W-:Y:S02]  /*0a80*/  IMAD.MOV.U32 R100, RZ, RZ, -0x1 ;  /* 0xffffffffff647424 */ /* 0x000fe400078e00ff */
[----:B------:R-:W-:Y:S01]  /*0a90*/  IMAD.MOV.U32 R101, RZ, RZ, -0x1 ;  /* 0xffffffffff657424 */ /* 0x000fe200078e00ff */
[----:B------:R-:W-:-:S13]  /*0aa0*/  ISETP.GE.U32.AND.EX P0, PT, R17, UR5, PT, P0 ;  /* 0x0000000511007c0c */ /* 0x000fda000bf06100 */
[----:B------:R-:W-:Y:S05]  /*0ab0*/  @P0 BRA `(.L_x_8) ;  /* 0x0000000400280947 */ /* 0x000fea0003800000 */
[----:B------:R-:W0:Y:S01]  /*0ac0*/  LDC.64 R24, c[0x0][0x628] ;  /* 0x00018a00ff187b82 */ /* 0x000e220000000a00 */
[----:B------:R-:W-:Y:S02]  /*0ad0*/  IMAD.MOV.U32 R10, RZ, RZ, R16 ;  /* 0x000000ffff0a7224 */ /* 0x000fe400078e0010 */
[----:B------:R-:W-:-:S05]  /*0ae0*/  IMAD.MOV.U32 R11, RZ, RZ, R17 ;  /* 0x000000ffff0b7224 */ /* 0x000fca00078e0011 */
[----:B------:R-:W1:Y:S08]  /*0af0*/  LDC R8, c[0x0][0x630] ;  /* 0x00018c00ff087b82 */ /* 0x000e700000000800 */
[----:B------:R-:W2:Y:S01]  /*0b00*/  LDC.64 R26, c[0x0][0x620] ;  /* 0x00018800ff1a7b82 */ /* 0x000ea20000000a00 */
[----:B0-----:R-:W-:-:S04]  /*0b10*/  ISETP.NE.U32.AND P0, PT, R24, RZ, PT ;  /* 0x000000ff1800720c */ /* 0x001fc80003f05070 */
[----:B------:R-:W-:-:S13]  /*0b20*/  ISETP.NE.AND.EX P0, PT, R25, RZ, PT, P0 ;  /* 0x000000ff1900720c */ /* 0x000fda0003f05300 */
[----:B-12---:R-:W-:Y:S05]  /*0b30*/  @!P0 BRA `(.L_x_9) ;  /* 0x0000000000288947 */ /* 0x006fea0003800000 */
[----:B------:R-:W0:Y:S02]  /*0b40*/  LDC R3, c[0x0][0x634] ;  /* 0x00018d00ff037b82 */ /* 0x000e240000000800 */
[----:B0-----:R-:W-:-:S05]  /*0b50*/  IADD3 R3, P0, R16, R3, RZ ;  /* 0x0000000310037210 */ /* 0x001fca0007f1e0ff */
[----:B------:R-:W-:-:S04]  /*0b60*/  IMAD.X R21, RZ, RZ, R17, P0 ;  /* 0x000000ffff157224 */ /* 0x000fc800000e0611 */
[----:B------:R-:W-:-:S04]  /*0b70*/  IMAD.WIDE.U32 R10, R21, R24, RZ ;  /* 0x00000018150a7225 */ /* 0x000fc800078e00ff */
[----:B------:R-:W-:-:S04]  /*0b80*/  IMAD.WIDE.U32 R12, P0, R3, R25, R10 ;  /* 0x00000019030c7225 */ /* 0x000fc8000780000a */
[----:B------:R-:W-:-:S04]  /*0b90*/  IMAD.WIDE.U32 R10, R3, R24, RZ ;  /* 0x00000018030a7225 */ /* 0x000fc800078e00ff */
[----:B------:R-:W-:Y:S01]  /*0ba0*/  IMAD.X R15, RZ, RZ, RZ, P0 ;  /* 0x000000ffff0f7224 */ /* 0x000fe200000e06ff */
[----:B------:R-:W-:Y:S01]  /*0bb0*/  IADD3 RZ, P0, R11, R12, RZ ;  /* 0x0000000c0bff7210 */ /* 0x000fe20007f1e0ff */
[----:B------:R-:W-:-:S04]  /*0bc0*/  IMAD.MOV.U32 R14, RZ, RZ, R13 ;  /* 0x000000ffff0e7224 */ /* 0x000fc800078e000d */
[----:B------:R-:W-:-:S08]  /*0bd0*/  IMAD.WIDE.U32.X R10, R21, R25, R14, P0 ;  /* 0x00000019150a7225 */ /* 0x000fd000000e040e */
.L_x_9:
[----:B------:R-:W0:Y:S01]  /*0be0*/  LDC.64 R30, c[0x0][0x640] ;  /* 0x00019000ff1e7b82 */ /* 0x000e220000000a00 */
[-CC-:B------:R-:W-:Y:S01]  /*0bf0*/  SHF.R.U64 R101, R10, R8.reuse, R11.reuse ;  /* 0x000000080a657219 */ /* 0x180fe2000000120b */
[----:B------:R-:W-:Y:S01]  /*0c00*/  IMAD R29, R9, R23, R4 ;  /* 0x00000017091d7224 */ /* 0x000fe200078e0204 */
[----:B------:R-:W-:Y:S01]  /*0c10*/  SHF.R.U32.HI R3, RZ, R8, R11 ;  /* 0x00000008ff037219 */ /* 0x000fe2000001160b */
[----:B------:R-:W-:Y:S01]  /*0c20*/  IMAD.MOV.U32 R23, RZ, RZ, 0x1 ;  /* 0x00000001ff177424 */ /* 0x000fe200078e00ff */
[----:B------:R-:W-:-:S03]  /*0c30*/  IADD3 R5, P0, RZ, -R101, RZ ;  /* 0x80000065ff057210 */ /* 0x000fc60007f1e0ff */
[----:B------:R-:W1:Y:S02]  /*0c40*/  LDC R12, c[0x0][0x618] ;  /* 0x00018600ff0c7b82 */ /* 0x000e640000000800 */
[----:B------:R-:W-:Y:S02]  /*0c50*/  IMAD.X R3, RZ, RZ, ~R3, P0 ;  /* 0x000000ffff037224 */ /* 0x000fe400000e0e03 */
[----:B------:R-:W-:-:S04]  /*0c60*/  IMAD.WIDE.U32 R10, R5, R26, R16 ;  /* 0x0000001a050a7225 */ /* 0x000fc800078e0010 */
[----:B------:R-:W2:Y:S01]  /*0c70*/  LDC R20, c[0x0][0x608] ;  /* 0x00018200ff147b82 */ /* 0x000ea20000000800 */
[----:B------:R-:W-:Y:S02]  /*0c80*/  IMAD R8, R3, R26, RZ ;  /* 0x0000001a03087224 */ /* 0x000fe400078e02ff */
[----:B------:R-:W-:Y:S02]  /*0c90*/  IMAD.MOV.U32 R3, RZ, RZ, -0x1 ;  /* 0xffffffffff037424 */ /* 0x000fe400078e00ff */
[----:B------:R-:W-:-:S03]  /*0ca0*/  IMAD R5, R5, R27, R8 ;  /* 0x0000001b05057224 */ /* 0x000fc600078e0208 */
[----:B------:R-:W3:Y:S01]  /*0cb0*/  LDC R28, c[0x0][0x658] ;  /* 0x00019600ff1c7b82 */ /* 0x000ee20000000800 */
[----:B------:R-:W-:Y:S01]  /*0cc0*/  IMAD.IADD R5, R11, 0x1, R5 ;  /* 0x000000010b057824 */ /* 0x000fe200078e0205 */
[----:B0-----:R-:W-:-:S04]  /*0cd0*/  ISETP.NE.U32.AND P0, PT, R30, RZ, PT ;  /* 0x000000ff1e00720c */ /* 0x001fc80003f05070 */
[----:B------:R-:W-:Y:S02]  /*0ce0*/  ISETP.NE.AND.EX P0, PT, R31, RZ, PT, P0 ;  /* 0x000000ff1f00720c */ /* 0x000fe40003f05300 */
[----:B------:R-:W0:Y:S01]  /*0cf0*/  LDC R24, c[0x0][0x600] ;  /* 0x00018000ff187b82 */ /* 0x000e220000000800 */
[-CC-:B-1----:R-:W-:Y:S02]  /*0d00*/  SHF.R.U64 R14, R10, R12.reuse, R5.reuse ;  /* 0x0000000c0a0e7219 */ /* 0x182fe40000001205 */
[----:B------:R-:W-:-:S05]  /*0d10*/  SHF.R.U32.HI R5, RZ, R12, R5 ;  /* 0x0000000cff057219 */ /* 0x000fca0000011605 */
[----:B------:R-:W1:Y:S01]  /*0d20*/  LDC R15, c[0x0][0x648] ;  /* 0x00019200ff0f7b82 */ /* 0x000e620000000800 */
[-CC-:B--2---:R-:W-:Y:S02]  /*0d30*/  SHF.R.U64 R27, R14, R20.reuse, R5.reuse ;  /* 0x000000140e1b7219 */ /* 0x184fe40000001205 */
[----:B------:R-:W-:-:S05]  /*0d40*/  SHF.R.U32.HI R5, RZ, R20, R5 ;  /* 0x00000014ff057219 */ /* 0x000fca0000011605 */
[----:B------:R-:W2:Y:S01]  /*0d50*/  LDC R21, c[0x0][0x638] ;  /* 0x00018e00ff157b82 */ /* 0x000ea20000000800 */
[-CC-:B---3--:R-:W-:Y:S02]  /*0d60*/  SHF.R.U64 R20, R27, R28.reuse, R5.reuse ;  /* 0x0000001c1b147219 */ /* 0x188fe40000001205 */
[-C--:B------:R-:W-:Y:S02]  /*0d70*/  SHF.L.U32 R3, R3, R28.reuse, RZ ;  /* 0x0000001c03037219 */ /* 0x080fe400000006ff */
[----:B------:R-:W-:Y:S01]  /*0d80*/  SHF.R.U32.HI R5, RZ, R28, R5 ;  /* 0x0000001cff057219 */ /* 0x000fe20000011605 */
[----:B------:R-:W-:Y:S01]  /*0d90*/  IMAD.MOV.U32 R4, RZ, RZ, R20 ;  /* 0x000000ffff047224 */ /* 0x000fe200078e0014 */
[----:B------:R-:W-:Y:S01]  /*0da0*/  LOP3.LUT R12, RZ, R3, RZ, 0x33, !PT ;  /* 0x00000003ff0c7212 */ /* 0x000fe200078e33ff */
[----:B------:R-:W3:Y:S01]  /*0db0*/  LDC R25, c[0x0][0x610] ;  /* 0x00018400ff197b82 */ /* 0x000ee20000000800 */
[----:B------:R-:W-:Y:S05]  /*0dc0*/  @!P0 BRA `(.L_x_10) ;  /* 0x0000000000288947 */ /* 0x000fea0003800000 */
[----:B------:R-:W4:Y:S02]  /*0dd0*/  LDC R3, c[0x0][0x64c] ;  /* 0x00019300ff037b82 */ /* 0x000f240000000800 */
[----:B----4-:R-:W-:-:S05]  /*0de0*/  IADD3 R3, P0, R20, R3, RZ ;  /* 0x0000000314037210 */ /* 0x010fca0007f1e0ff */
        /* <DEDUP_REMOVED lines=8> */
.L_x_10:
[----:B-1----:R-:W-:Y:S01]  /*0e70*/  SHF.R.U64 R4, R4, R15, R5 ;  /* 0x0000000f04047219 */ /* 0x002fe20000001205 */
[----:B0-----:R-:W-:Y:S01]  /*0e80*/  VIADD R5, R24, 0xffffffff ;  /* 0xffffffff18057836 */ /* 0x001fe20000000000 */
[----:B------:R-:W-:Y:S02]  /*0e90*/  SHF.L.U32 R3, R23, R28, RZ ;  /* 0x0000001c17037219 */ /* 0x000fe400000006ff */
[----:B------:R-:W-:Y:S01]  /*0ea0*/  LOP3.LUT R12, R27, R12, RZ, 0xc0, !PT ;  /* 0x0000000c1b0c7212 */ /* 0x000fe200078ec0ff */
[----:B------:R-:W-:Y:S01]  /*0eb0*/  IMAD.MOV R8, RZ, RZ, -R4 ;  /* 0x000000ffff087224 */ /* 0x000fe200078e0a04 */
[----:B------:R-:W-:Y:S02]  /*0ec0*/  SEL R6, R6, R29, !P1 ;  /* 0x0000001d06067207 */ /* 0x000fe40004800000 */
[----:B------:R-:W-:Y:S01]  /*0ed0*/  LOP3.LUT R5, R14, R5, RZ, 0xc0, !PT ;  /* 0x000000050e057212 */ /* 0x000fe200078ec0ff */
[----:B------:R-:W-:Y:S02]  /*0ee0*/  IMAD R9, R3, R4, R12 ;  /* 0x0000000403097224 */ /* 0x000fe400078e020c */
[----:B--2---:R-:W-:-:S02]  /*0ef0*/  IMAD R3, R8, R21, R20 ;  /* 0x0000001508037224 */ /* 0x004fc400078e0214 */
[----:B---3--:R-:W-:Y:S02]  /*0f00*/  IMAD R6, R9, R25, R6 ;  /* 0x0000001909067224 */ /* 0x008fe400078e0206 */
[----:B------:R-:W-:Y:S02]  /*0f10*/  IMAD R103, R3, R24, R5 ;  /* 0x0000001803677224 */ /* 0x000fe400078e0205 */
[----:B------:R-:W-:-:S03]  /*0f20*/  IMAD.MOV.U32 R4, RZ, RZ, 0x1 ;  /* 0x00000001ff047424 */ /* 0x000fc600078e00ff */
[----:B------:R-:W-:Y:S02]  /*0f30*/  SEL R100, R103, R6, !P1 ;  /* 0x0000000667647207 */ /* 0x000fe40004800000 */
[----:B------:R-:W-:Y:S02]  /*0f40*/  PRMT R3, R4, 0x7610, R3 ;  /* 0x0000761004037816 */ /* 0x000fe40000000003 */
[----:B------:R-:W-:-:S07]  /*0f50*/  SEL R103, R6, R103, !P1 ;  /* 0x0000006706677207 */ /* 0x000fce0004800000 */
.L_x_8:
[----:B------:R-:W-:-:S08]  /*0f60*/  NOP ;  /* 0x0000000000007918 */ /* 0x000fd00000000000 */
[----:B------:R-:W0:Y:S02]  /*0f70*/  USETMAXREG.TRY_ALLOC.CTAPOOL UP0, 0xe8 ;  /* 0x000000e8000079c8 */ /* 0x000e240008000600 */
[----:B0-----:R-:W-:-:S13]  /*0f80*/  PLOP3.LUT P0, PT, PT, PT, UP0, 0x80, 0x0 ;  /* 0x000000000000781c */ /* 0x001fda0003f0f008 */
[----:B------:R-:W-:Y:S05]  /*0f90*/  @!P0 BRA `(.L_x_8) ;  /* 0xfffffffc00f08947 */ /* 0x000fea000383ffff */
[----:B------:R-:W-:Y:S01]  /*0fa0*/  ULDC.64 UR4, c[0x0][0x598] ;  /* 0x0001660000047ab9 */ /* 0x000fe20000000a00 */
[----:B------:R-:W-:Y:S01]  /*0fb0*/  ULDC.64 UR36, c[0x0][0x208] ;  /* 0x0000820000247ab9 */ /* 0x000fe20000000a00 */
[----:B------:R-:W-:-:S04]  /*0fc0*/  ISETP.NE.U32.AND P0, PT, RZ, UR4, PT ;  /* 0x00000004ff007c0c */ /* 0x000fc8000bf05070 */
[----:B------:R-:W-:-:S13]  /*0fd0*/  ISETP.NE.AND.EX P0, PT, RZ, UR5, PT, P0 ;  /* 0x00000005ff007c0c */ /* 0x000fda000bf05300 */
[----:B------:R-:W-:Y:S05]  /*0fe0*/  @!P0 BRA `(.L_x_11) ;  /* 0x00000000001c8947 */ /* 0x000fea0003800000 */
[----:B------:R-:W0:Y:S02]  /*0ff0*/  LDC.64 R4, c[0x0][0x598] ;  /* 0x00016600ff047b82 */ /* 0x000e240000000a00 */
[----:B0-----:R-:W2:Y:S02]  /*1000*/  LDG.E.64 R4, desc[UR36][R4.64] ;  /* 0x0000002404047981 */ /* 0x001ea4000c1e1b00 */
[----:B--2---:R-:W-:-:S04]  /*1010*/  ISETP.NE.U32.AND P0, PT, R4, RZ, PT ;  /* 0x000000ff0400720c */ /* 0x004fc80003f05070 */
[----:B------:R-:W-:-:S13]  /*1020*/  ISETP.NE.AND.EX P0, PT, R5, RZ, PT, P0 ;  /* 0x000000ff0500720c */ /* 0x000fda0003f05300 */
[----:B------:R-:W-:Y:S05]  /*1030*/  @!P0 BRA `(.L_x_11) ;  /* 0x0000000000088947 */ /* 0x000fea0003800000 */
[----:B------:R0:W5:Y:S01]  /*1040*/  LD.E R23, desc[UR36][R4.64] ;  /* 0x0000002404177980 */ /* 0x000162000c101900 */
[----:B------:R-:W-:Y:S05]  /*1050*/  BRA `(.L_x_12) ;  /* 0x0000000000247947 */ /* 0x000fea0003800000 */
.L_x_11:
[----:B------:R-:W-:Y:S02]  /*1060*/  ULDC.64 UR4, c[0x0][0x588] ;  /* 0x0001620000047ab9 */ /* 0x000fe40000000a00 */
[----:B------:R-:W-:-:S04]  /*1070*/  ISETP.NE.U32.AND P0, PT, RZ, UR4, PT ;  /* 0x00000004ff007c0c */ /* 0x000fc8000bf05070 */
[----:B------:R-:W-:-:S13]  /*1080*/  ISETP.NE.AND.EX P0, PT, RZ, UR5, PT, P0 ;  /* 0x00000005ff007c0c */ /* 0x000fda000bf05300 */
[----:B------:R-:W-:Y:S05]  /*1090*/  @!P0 BRA `(.L_x_13) ;  /* 0x00000000000c8947 */ /* 0x000fea0003800000 */
[----:B------:R-:W0:Y:S02]  /*10a0*/  LDC.64 R4, c[0x0][0x588] ;  /* 0x00016200ff047b82 */ /* 0x000e240000000a00 */
[----:B0-----:R1:W5:Y:S01]  /*10b0*/  LDG.E R23, desc[UR36][R4.64] ;  /* 0x0000002404177981 */ /* 0x001362000c1e1900 */
[----:B------:R-:W-:Y:S05]  /*10c0*/  BRA `(.L_x_12) ;  /* 0x0000000000087947 */ /* 0x000fea0003800000 */
.L_x_13:
[----:B------:R-:W-:Y:S02]  /*10d0*/  ULDC UR4, c[0x0][0x580] ;  /* 0x0001600000047ab9 */ /* 0x000fe40000000800 */
[----:B------:R-:W-:-:S07]  /*10e0*/  IMAD.U32 R23, RZ, RZ, UR4 ;  /* 0x00000004ff177e24 */ /* 0x000fce000f8e00ff */
.L_x_12:
[----:B------:R-:W-:Y:S02]  /*10f0*/  ULDC.64 UR4, c[0x0][0x5a0] ;  /* 0x0001680000047ab9 */ /* 0x000fe40000000a00 */
[----:B------:R-:W-:-:S04]  /*1100*/  ISETP.NE.U32.AND P0, PT, RZ, UR4, PT ;  /* 0x00000004ff007c0c */ /* 0x000fc8000bf05070 */
[----:B------:R-:W-:-:S13]  /*1110*/  ISETP.NE.AND.EX P0, PT, RZ, UR5, PT, P0 ;  /* 0x00000005ff007c0c */ /* 0x000fda000bf05300 */
[----:B------:R-:W-:Y:S05]  /*1120*/  @!P0 BRA `(.L_x_14) ;  /* 0x00000000001c8947 */ /* 0x000fea0003800000 */
[----:B01----:R-:W0:Y:S02]  /*1130*/  LDC.64 R4, c[0x0][0x5a0] ;  /* 0x00016800ff047b82 */ /* 0x003e240000000a00 */
[----:B0-----:R-:W2:Y:S02]  /*1140*/  LDG.E.64 R4, desc[UR36][R4.64] ;  /* 0x0000002404047981 */ /* 0x001ea4000c1e1b00 */
[----:B--2---:R-:W-:-:S04]  /*1150*/  ISETP.NE.U32.AND P0, PT, R4, RZ, PT ;  /* 0x000000ff0400720c */ /* 0x004fc80003f05070 */
[----:B------:R-:W-:-:S13]  /*1160*/  ISETP.NE.AND.EX P0, PT, R5, RZ, PT, P0 ;  /* 0x000000ff0500720c */ /* 0x000fda0003f05300 */
[----:B------:R-:W-:Y:S05]  /*1170*/  @!P0 BRA `(.L_x_14) ;  /* 0x0000000000088947 */ /* 0x000fea0003800000 */
[----:B------:R0:W5:Y:S01]  /*1180*/  LD.E R90, desc[UR36][R4.64] ;  /* 0x00000024045a7980 */ /* 0x000162000c101900 */
[----:B------:R-:W-:Y:S05]  /*1190*/  BRA `(.L_x_15) ;  /* 0x0000000000247947 */ /* 0x000fea0003800000 */
.L_x_14:
[----:B------:R-:W-:Y:S02]  /*11a0*/  ULDC.64 UR4, c[0x0][0x590] ;  /* 0x0001640000047ab9 */ /* 0x000fe40000000a00 */
[----:B------:R-:W-:-:S04]  /*11b0*/  ISETP.NE.U32.AND P0, PT, RZ, UR4, PT ;  /* 0x00000004ff007c0c */ /* 0x000fc8000bf05070 */
[----:B------:R-:W-:-:S13]  /*11c0*/  ISETP.NE.AND.EX P0, PT, RZ, UR5, PT, P0 ;  /* 0x00000005ff007c0c */ /* 0x000fda000bf05300 */
[----:B------:R-:W-:Y:S05]  /*11d0*/  @!P0 BRA `(.L_x_16) ;  /* 0x00000000000c8947 */ /* 0x000fea0003800000 */
[----:B------:R-:W2:Y:S02]  /*11e0*/  LDC.64 R90, c[0x0][0x590] ;  /* 0x00016400ff5a7b82 */ /* 0x000ea40000000a00 */
[----:B--2---:R2:W5:Y:S01]  /*11f0*/  LDG.E R90, desc[UR36][R90.64] ;  /* 0x000000245a5a7981 */ /* 0x004562000c1e1900 */
[----:B------:R-:W-:Y:S05]  /*1200*/  BRA `(.L_x_15) ;  /* 0x0000000000087947 */ /* 0x000fea0003800000 */
.L_x_16:
[----:B------:R-:W-:Y:S02]  /*1210*/  ULDC UR4, c[0x0][0x584] ;  /* 0x0001610000047ab9 */ /* 0x000fe40000000800 */
[----:B------:R-:W-:-:S07]  /*1220*/  IMAD.U32 R90, RZ, RZ, UR4 ;  /* 0x00000004ff5a7e24 */ /* 0x000fce000f8e00ff */
.L_x_15:
[----:B------:R-:W-:-:S13]  /*1230*/  LOP3.LUT P0, RZ, R3, 0xff, RZ, 0xc0, !PT ;  /* 0x000000ff03ff7812 */ /* 0x000fda000780c0ff */
[----:B------:R-:W-:Y:S05]  /*1240*/  @!P0 EXIT ;  /* 0x000000000000894d */ /* 0x000fea0003800000 */
[----:B------:R-:W3:Y:S01]  /*1250*/  LDC R93, c[0x0][0x658] ;  /* 0x00019600ff5d7b82 */ /* 0x000ee20000000800 */
[----:B------:R-:W-:Y:S01]  /*1260*/  LOP3.LUT R7, R7, 0x1, RZ, 0xc0, !PT ;  /* 0x0000000107077812 */ /* 0x000fe200078ec0ff */
[----:B------:R-:W-:Y:S01]  /*1270*/  ULDC.64 UR6, c[0x0][0x288] ;  /* 0x0000a20000067ab9 */ /* 0x000fe20000000a00 */
[----:B------:R-:W-:Y:S01]  /*1280*/  SHF.R.U32.HI R3, RZ, 0x2, R95 ;  /* 0x00000002ff037819 */ /* 0x000fe2000001165f */
[----:B------:R-:W-:Y:S01]  /*1290*/  UIADD3 UR4, UR7, 0x3f, URZ ;  /* 0x0000003f07047890 */ /* 0x000fe2000fffe03f */
[----:B------:R-:W-:Y:S01]  /*12a0*/  SHF.R.U32.HI R0, RZ, 0x1, R0 ;  /* 0x00000001ff007819 */ /* 0x000fe20000011600 */
[----:B------:R-:W-:Y:S01]  /*12b0*/  IMAD.SHL.U32 R88, R7, 0x40, RZ ;  /* 0x0000004007587824 */ /* 0x000fe200078e00ff */
[----:B------:R-:W-:Y:S01]  /*12c0*/  LOP3.LUT R3, R3, 0x7, RZ, 0xc0, !PT ;  /* 0x0000000703037812 */ /* 0x000fe200078ec0ff */
[----:B------:R-:W4:Y:S01]  /*12d0*/  LDC.64 R8, c[0x0][0x5c8] ;  /* 0x00017200ff087b82 */ /* 0x000f220000000a00 */
[----:B------:R-:W-:Y:S01]  /*12e0*/  USHF.R.S32.HI UR5, URZ, 0x1f, UR4 ;  /* 0x0000001f3f057899 */ /* 0x000fe20008011404 */
[----:B------:R-:W-:Y:S01]  /*12f0*/  LOP3.LUT R0, R0, 0x30, RZ, 0xc0, !PT ;  /* 0x0000003000007812 */ /* 0x000fe200078ec0ff */
[----:B------:R-:W-:Y:S01]  /*1300*/  IMAD.MOV.U32 R6, RZ, RZ, 0x1 ;  /* 0x00000001ff067424 */ /* 0x000fe200078e00ff */
[--C-:B------:R-:W-:Y:S01]  /*1310*/  LOP3.LUT R88, R88, 0x40, R3.reuse, 0xe2, !PT ;  /* 0x0000004058587812 */ /* 0x100fe200078ee203 */
[----:B------:R-:W-:Y:S01]  /*1320*/  ULEA.HI UR5, UR5, UR4, URZ, 0x6 ;  /* 0x0000000405057291 */ /* 0x000fe2000f8f303f */
[-C--:B01----:R-:W-:Y:S01]  /*1330*/  IADD3 R4, RZ, -R0.reuse, -R3 ;  /* 0x80000000ff047210 */ /* 0x083fe20007ffe803 */
[----:B------:R-:W-:Y:S01]  /*1340*/  IMAD.U32 R5, RZ, RZ, UR6 ;  /* 0x00000006ff057e24 */ /* 0x000fe2000f8e00ff */
[----:B------:R-:W0:Y:S01]  /*1350*/  LDC R97, c[0x0][0x600] ;  /* 0x00018000ff617b82 */ /* 0x000e220000000800 */
[----:B------:R-:W-:Y:S01]  /*1360*/  LOP3.LUT R88, R88, R0, RZ, 0xfc, !PT ;  /* 0x0000000058587212 */ /* 0x000fe200078efcff */
[----:B------:R-:W-:Y:S01]  /*1370*/  IMAD.MOV.U32 R0, RZ, RZ, -0x1 ;  /* 0xffffffffff007424 */ /* 0x000fe200078e00ff */
[----:B------:R-:W-:Y:S01]  /*1380*/  USHF.R.S32.HI UR43, URZ, 0x6, UR5 ;  /* 0x000000063f2b7899 */ /* 0x000fe20008011405 */
[----:B------:R-:W-:Y:S01]  /*1390*/  LOP3.LUT R94, R95, 0x3, RZ, 0xc0, !PT ;  /* 0x000000035f5e7812 */ /* 0x000fe200078ec0ff */
[----:B------:R-:W-:Y:S01]  /*13a0*/  IMAD R4, R7, -0x40, R4 ;  /* 0xffffffc007047824 */ /* 0x000fe200078e0204 */
[C---:B------:R-:W-:Y:S01]  /*13b0*/  LOP3.LUT R96, R95.reuse, 0x80, RZ, 0xc0, !PT ;  /* 0x000000805f607812 */ /* 0x040fe200078ec0ff */
[----:B------:R-:W-:Y:S01]  /*13c0*/  UISETP.LT.AND UP0, UPT, UR43, 0x1, UPT ;  /* 0x000000012b00788c */ /* 0x000fe2000bf01270 */
[-C--:B---3--:R-:W-:Y:S01]  /*13d0*/  SHF.L.U32 R0, R0, R93.reuse, RZ ;  /* 0x0000005d00007219 */ /* 0x088fe200000006ff */
[----:B------:R-:W-:Y:S01]  /*13e0*/  ULDC UR4, c[0x0][0x284] ;  /* 0x0000a10000047ab9 */ /* 0x000fe20000000800 */
[----:B------:R-:W-:Y:S01]  /*13f0*/  IMAD R94, R94, -0x2, R5 ;  /* 0xfffffffe5e5e7824 */ /* 0x000fe200078e0205 */
[----:B------:R-:W-:Y:S01]  /*1400*/  USEL UR44, UR43, 0x1, UP0 ;  /* 0x000000012b2c7887 */ /* 0x000fe20008000000 */
[----:B------:R-:W-:Y:S01]  /*1410*/  SHF.L.U32 R93, R6, R93, RZ ;  /* 0x0000005d065d7219 */ /* 0x000fe200000006ff */
[----:B------:R-:W-:Y:S01]  /*1420*/  IMAD.SHL.U32 R95, R95, 0x2, RZ ;  /* 0x000000025f5f7824 */ /* 0x000fe200078e00ff */
[----:B------:R-:W-:Y:S01]  /*1430*/  LOP3.LUT R102, R18, 0x1, RZ, 0xfc, !PT ;  /* 0x0000000112667812 */ /* 0x000fe200078efcff */
[----:B------:R-:W-:Y:S01]  /*1440*/  VIADD R99, R4, UR4 ;  /* 0x0000000404637c36 */ /* 0x000fe20008000000 */
[C---:B----4-:R-:W-:Y:S01]  /*1450*/  SHF.L.U64.HI R92, R8.reuse, 0x3, R9 ;  /* 0x00000003085c7819 */ /* 0x050fe20000010209 */
[----:B--2---:R-:W-:Y:S01]  /*1460*/  IMAD.SHL.U32 R91, R8, 0x8, RZ ;  /* 0x00000008085b7824 */ /* 0x004fe200078e00ff */
[----:B------:R-:W-:Y:S01]  /*1470*/  SHF.R.U32.HI R96, RZ, 0x7, R96 ;  /* 0x00000007ff607819 */ /* 0x000fe20000011660 */
[----:B------:R-:W-:Y:S01]  /*1480*/  IMAD.MOV.U32 R89, RZ, RZ, RZ ;  /* 0x000000ffff597224 */ /* 0x000fe200078e00ff */
[----:B------:R-:W-:Y:S01]  /*1490*/  LOP3.LUT R98, RZ, R0, RZ, 0x33, !PT ;  /* 0x00000000ff627212 */ /* 0x000fe200078e33ff */
[----:B------:R-:W-:Y:S01]  /*14a0*/  UIADD3 UR44, UR43, -UR44, URZ ;  /* 0x8000002c2b2c7290 */ /* 0x000fe2000fffe03f */
[----:B------:R-:W-:Y:S01]  /*14b0*/  UMOV UR40, URZ ;  /* 0x0000003f00287c82 */ /* 0x000fe20008000000 */
[----:B0-----:R-:W-:Y:S01]  /*14c0*/  VIADD R97, R97, 0xffffffff ;  /* 0xffffffff61617836 */ /* 0x001fe20000000000 */
[----:B------:R-:W-:-:S09]  /*14d0*/  UMOV UR42, URZ ;  /* 0x0000003f002a7c82 */ /* 0x000fd20008000000 */
.L_x_162:
[----:B0-----:R-:W0:Y:S01]  /*14e0*/  SHFL.IDX PT, R0, R96, RZ, 0x1f ;  /* 0x00001fff60007589 */ /* 0x001e2200000e0000 */
[----:B-1----:R-:W1:Y:S01]  /*14f0*/  S2UR UR7, SR_CgaCtaId ;  /* 0x00000000000779c3 */ /* 0x002e620000008800 */
[----:B------:R-:W-:Y:S01]  /*1500*/  UMOV UR6, 0x400 ;  /* 0x0000040000067882 */ /* 0x000fe20000000000 */
[----:B0-----:R-:W-:Y:S01]  /*1510*/  R2UR UR4, R0 ;  /* 0x00000000000472ca */ /* 0x001fe200000e0000 */
[----:B-1----:R-:W-:-:S12]  /*1520*/  ULEA UR6, UR7, UR6, 0x18 ;  /* 0x0000000607067291 */ /* 0x002fd8000f8ec03f */
[----:B------:R-:W-:-:S04]  /*1530*/  ULEA.HI UR5, UR4, UR4, URZ, 0x1 ;  /* 0x0000000404057291 */ /* 0x000fc8000f8f083f */
[----:B------:R-:W-:-:S04]  /*1540*/  ULOP3.LUT UR5, UR5, 0x7fffe, URZ, 0xc0, !UPT ;  /* 0x0007fffe05057892 */ /* 0x000fc8000f8ec03f */
[----:B------:R-:W-:-:S03]  /*1550*/  UIADD3 UR5, UR4, -UR5, URZ ;  /* 0x8000000504057290 */ /* 0x000fc6000fffe03f */
[----:B------:R-:W-:Y:S01]  /*1560*/  ULDC UR4, c[0x0][0x28c] ;  /* 0x0000a30000047ab9 */ /* 0x000fe20000000800 */
[----:B------:R-:W-:Y:S01]  /*1570*/  ULEA UR5, UR5, UR6, 0xd ;  /* 0x0000000605057291 */ /* 0x000fe2000f8e683f */
[----:B------:R-:W-:-:S03]  /*1580*/  ISETP.LT.AND P0, PT, RZ, UR4, PT ;  /* 0x00000004ff007c0c */ /* 0x000fc6000bf01270 */
[----:B------:R-:W-:-:S04]  /*1590*/  UIADD3 UR5, UR5, 0x180, URZ ;  /* 0x0000018005057890 */ /* 0x000fc8000fffe03f */
[----:B------:R-:W-:-:S04]  /*15a0*/  USHF.R.U32.HI UR5, URZ, 0x4, UR5 ;  /* 0x000000043f057899 */ /* 0x000fc80008011605 */
[----:B------:R-:W-:Y:S02]  /*15b0*/  ULOP3.LUT UR45, UR5, 0x3fff, URZ, 0xc0, !UPT ;  /* 0x00003fff052d7892 */ /* 0x000fe4000f8ec03f */
[----:B--2345:R-:W-:Y:S10]  /*15c0*/  @P0 BRA `(.L_x_17) ;  /* 0x0000000000400947 */ /* 0x03cff40003800000 */
[----:B------:R-:W-:Y:S01]  /*15d0*/  MOV R0, 0x0 ;  /* 0x0000000000007802 */ /* 0x000fe20000000f00 */
[----:B------:R-:W-:Y:S01]  /*15e0*/  ULDC.64 UR4, c[0x4][0x68] ;  /* 0x01001a0000047ab9 */ /* 0x000fe20000000a00 */
[----:B------:R-:W-:Y:S01]  /*15f0*/  ULDC.64 UR6, c[0x4][0x8] ;  /* 0x0100020000067ab9 */ /* 0x000fe20000000a00 */
[----:B------:R-:W-:Y:S01]  /*1600*/  IMAD.U32 R4, RZ, RZ, UR4 ;  /* 0x00000004ff047e24 */ /* 0x000fe2000f8e00ff */
[----:B------:R0:W1:Y:S01]  /*1610*/  LDC.64 R14, c[0x4][R0] ;  /* 0x01000000000e7b82 */ /* 0x0000620000000a00 */
[----:B------:R-:W-:Y:S01]  /*1620*/  IMAD.U32 R5, RZ, RZ, UR5 ;  /* 0x00000005ff057e24 */ /* 0x000fe2000f8e00ff */
[----:B------:R-:W-:Y:S01]  /*1630*/  ULDC.64 UR4, c[0x4][0x70] ;  /* 0x01001c0000047ab9 */ /* 0x000fe20000000a00 */
[----:B------:R-:W-:Y:S02]  /*1640*/  IMAD.U32 R10, RZ, RZ, UR6 ;  /* 0x00000006ff0a7e24 */ /* 0x000fe4000f8e00ff */
[----:B------:R-:W-:Y:S02]  /*1650*/  IMAD.U32 R6, RZ, RZ, UR4 ;  /* 0x00000004ff067e24 */ /* 0x000fe4000f8e00ff */
[----:B------:R-:W-:-:S02]  /*1660*/  IMAD.U32 R7, RZ, RZ, UR5 ;  /* 0x00000005ff077e24 */ /* 0x000fc4000f8e00ff */
[----:B------:R-:W-:Y:S02]  /*1670*/  IMAD.U32 R11, RZ, RZ, UR7 ;  /* 0x00000007ff0b7e24 */ /* 0x000fe4000f8e00ff */
[----:B------:R-:W-:Y:S02]  /*1680*/  IMAD.MOV.U32 R8, RZ, RZ, 0x1e1 ;  /* 0x000001e1ff087424 */ /* 0x000fe400078e00ff */
[----:B------:R-:W-:Y:S02]  /*1690*/  IMAD.MOV.U32 R12, RZ, RZ, 0x1 ;  /* 0x00000001ff0c7424 */ /* 0x000fe400078e00ff */
[----:B0-----:R-:W-:-:S07]  /*16a0*/  IMAD.MOV.U32 R13, RZ, RZ, RZ ;  /* 0x000000ffff0d7224 */ /* 0x001fce00078e00ff */
[----:B------:R-:W-:-:S07]  /*16b0*/  LEPC R20, `(.L_x_17) ;  /* 0x000000001014794e */ /* 0x000fce0000000000 */
[----:B-1---5:R-:W-:Y:S05]  /*16c0*/  CALL.ABS.NOINC R14 ;  /* 0x000000000e007343 */ /* 0x022fea0003c00000 */
.L_x_17:
[----:B------:R-:W-:-:S13]  /*16d0*/  ISETP.NE.AND P0, PT, R102, 0x3, PT ;  /* 0x000000036600780c */ /* 0x000fda0003f05270 */
[----:B------:R-:W-:Y:S05]  /*16e0*/  @!P0 BRA `(.L_x_18) ;  /* 0x0000000000048947 */ /* 0x000fea0003800000 */
[----:B------:R-:W-:Y:S01]  /*16f0*/  BPT.TRAP 0x1 ;  /* 0x000000040000795c */ /* 0x000fe20000300000 */
.L_x_18:
[----:B------:R-:W0:Y:S01]  /*1700*/  S2UR UR5, SR_CgaCtaId ;  /* 0x00000000000579c3 */ /* 0x000e220000008800 */
[----:B------:R-:W-:Y:S01]  /*1710*/  UMOV UR4, 0x400 ;  /* 0x0000040000047882 */ /* 0x000fe20000000000 */
[----:B------:R-:W-:Y:S02]  /*1720*/  IMAD.U32 R0, RZ, RZ, UR40 ;  /* 0x00000028ff007e24 */ /* 0x000fe4000f8e00ff */
[----:B------:R-:W-:-:S03]  /*1730*/  IMAD.U32 R3, RZ, RZ, UR42 ;  /* 0x0000002aff037e24 */ /* 0x000fc6000f8e00ff */
[----:B------:R-:W-:Y:S01]  /*1740*/  SHF.L.U32 R0, R0, 0x1f, RZ ;  /* 0x0000001f00007819 */ /* 0x000fe200000006ff */
[----:B0-----:R-:W-:-:S06]  /*1750*/  ULEA UR4, UR5, UR4, 0x18 ;  /* 0x0000000405047291 */ /* 0x001fcc000f8ec03f */
[----:B------:R-:W-:-:S04]  /*1760*/  IMAD.U32 R6, RZ, RZ, UR4 ;  /* 0x00000004ff067e24 */ /* 0x000fc8000f8e00ff */
[----:B------:R-:W-:-:S04]  /*1770*/  IMAD R3, R3, 0x8, R6 ;  /* 0x0000000803037824 */ /* 0x000fc800078e0206 */
[----:B------:R0:W1:Y:S01]  /*1780*/  SYNCS.PHASECHK.TRANS64.TRYWAIT P1, [R3+URZ], R0 ;  /* 0x00000000030075a7 */ /* 0x000062000802017f */
[----:B------:R-:W-:Y:S05]  /*1790*/  @!P0 BRA `(.L_x_19) ;  /* 0x0000000000048947 */ /* 0x000fea0003800000 */
[----:B------:R-:W-:Y:S01]  /*17a0*/  BPT.TRAP 0x1 ;  /* 0x000000040000795c */ /* 0x000fe20000300000 */
.L_x_19:
[----:B------:R-:W-:-:S05]  /*17b0*/  IMAD.U32 R4, RZ, RZ, UR44 ;  /* 0x0000002cff047e24 */ /* 0x000fca000f8e00ff */
[----:B------:R-:W-:Y:S01]  /*17c0*/  ISETP.GE.AND P2, PT, R4, 0x1, PT ;  /* 0x000000010400780c */ /* 0x000fe20003f46270 */
[----:B-1----:R-:W-:-:S12]  /*17d0*/  @P1 BRA `(.L_x_20) ;  /* 0x0000000000081947 */ /* 0x002fd80003800000 */
[----:B------:R-:W1:Y:S02]  /*17e0*/  SYNCS.PHASECHK.TRANS64.TRYWAIT P1, [R3+URZ], R0 ;  /* 0x00000000030075a7 */ /* 0x000e64000802017f */
[----:B-1----:R-:W-:Y:S05]  /*17f0*/  @!P1 BRA `(.L_x_21) ;  /* 0x0000006800549947 */ /* 0x002fea0003800000 */
.L_x_20:
[----:B------:R-:W-:Y:S05]  /*1800*/  WARPSYNC.ALL ;  /* 0x0000000000007948 */ /* 0x000fea0003800000 */
[----:B------:R-:W-:Y:S01]  /*1810*/  R2UR UR4, R6 ;  /* 0x00000000060472ca */ /* 0x000fe200000e0000 */
[----:B------:R-:W-:Y:S01]  /*1820*/  ULEA UR5, UR42, UR45, 0xa ;  /* 0x0000002d2a057291 */ /* 0x000fe2000f8e503f */
[----:B------:R-:W-:Y:S01]  /*1830*/  WARPGROUP.ARRIVE ;  /* 0x00000000000079c5 */ /* 0x000fe20000000000 */
[----:B------:R-:W-:Y:S01]  /*1840*/  UMOV UR9, 0x40000040 ;  /* 0x4000004000097882 */ /* 0x000fe20000000000 */
[----:B------:R-:W-:-:S04]  /*1850*/  UMOV UR11, 0x40000040 ;  /* 0x40000040000b7882 */ /* 0x000fc80000000000 */
[----:B------:R-:W-:-:S05]  /*1860*/  UMOV UR8, UR5 ;  /* 0x0000000500087c82 */ /* 0x000fca0008000000 */
[----:B------:R-:W-:-:S04]  /*1870*/  UIADD3 UR4, UR4, 0x18180, URZ ;  /* 0x0001818004047890 */ /* 0x000fc8000fffe03f */
[----:B------:R-:W-:-:S04]  /*1880*/  USHF.R.U32.HI UR4, URZ, 0x4, UR4 ;  /* 0x000000043f047899 */ /* 0x000fc80008011604 */
[----:B------:R-:W-:-:S04]  /*1890*/  ULOP3.LUT UR4, UR4, 0x3fff, URZ, 0xc0, !UPT ;  /* 0x00003fff04047892 */ /* 0x000fc8000f8ec03f */
[----:B------:R-:W-:-:S04]  /*18a0*/  ULOP3.LUT UR4, UR4, 0x2000000, URZ, 0xfc, !UPT ;  /* 0x0200000004047892 */ /* 0x000fc8000f8efc3f */
[----:B------:R-:W-:-:S07]  /*18b0*/  ULEA UR6, UR42, UR4, 0xa ;  /* 0x000000042a067291 */ /* 0x000fce000f8e503f */
[----:B------:R-:W-:Y:S02]  /*18c0*/  UMOV UR10, UR6 ;  /* 0x00000006000a7c82 */ /* 0x000fe40008000000 */
[----:B------:R-:W-:Y:S01]  /*18d0*/  HGMMA.64x128x16.F32 R24, gdesc[UR8].tnspA.tnspB, RZ, !UPT, gsb0 ;  /* 0x61e00000081879f0 */ /* 0x000fe2000c0008ff */
[----:B------:R-:W-:Y:S02]  /*18e0*/  UIADD3 UR8, UR5, 0x80, URZ ;  /* 0x0000008005087890 */ /* 0x000fe4000fffe03f */
[----:B------:R-:W-:Y:S01]  /*18f0*/  UIADD3 UR10, UR6, 0x80, URZ ;  /* 0x00000080060a7890 */ /* 0x000fe2000fffe03f */
[----:B------:R-:W-:Y:S01]  /*1900*/  UMOV UR9, 0x40000040 ;  /* 0x4000004000097882 */ /* 0x000fe20000000000 */
[----:B------:R-:W-:Y:S01]  /*1910*/  UMOV UR11, 0x40000040 ;  /* 0x40000040000b7882 */ /* 0x000fe20000000000 */
[----:B------:R-:W-:Y:S02]  /*1920*/  WARPGROUP.DEPBAR.LE gsb0, 0x0 ;  /* 0x00008000000079c5 */ /* 0x000fe40000010000 */
[----:B------:R-:W-:-:S06]  /*1930*/  WARPGROUP.ARRIVE ;  /* 0x00000000000079c5 */ /* 0x000fcc0000000000 */
[----:B------:R-:W-:Y:S01]  /*1940*/  HGMMA.64x128x16.F32 R24, gdesc[UR8].tnspA.tnspB, R24, gsb0 ;  /* 0x61e00000081879f0 */ /* 0x000fe20008000818 */
        /* <DEDUP_REMOVED lines=13> */
[----:B------:R-:W-:Y:S03]  /*1a20*/  HGMMA.64x128x16.F32 R24, gdesc[UR8].tnspA.tnspB, R24, gsb0 ;  /* 0x61e00000081879f0 */ /* 0x000fe60008000818 */
[----:B------:R-:W-:Y:S02]  /*1a30*/  WARPGROUP.DEPBAR.LE gsb0, 0x0 ;  /* 0x00008000000079c5 */ /* 0x000fe40000010000 */
[----:B------:R-:W-:Y:S05]  /*1a40*/  @!P2 BRA `(.L_x_22) ;  /* 0x000000040028a947 */ /* 0x000fea0003800000 */
[----:B------:R-:W-:Y:S01]  /*1a50*/  UIADD3 UR5, UR42, 0x1, URZ ;  /* 0x000000012a057890 */ /* 0x000fe2000fffe03f */
[----:B01----:R-:W-:Y:S02]  /*1a60*/  IMAD.U32 R0, RZ, RZ, UR44 ;  /* 0x0000002cff007e24 */ /* 0x003fe4000f8e00ff */
[----:B------:R-:W-:Y:S01]  /*1a70*/  IMAD.U32 R3, RZ, RZ, UR42 ;  /* 0x0000002aff037e24 */ /* 0x000fe2000f8e00ff */
[----:B------:R-:W-:-:S04]  /*1a80*/  UISETP.NE.AND UP0, UPT, UR5, 0x6, UPT ;  /* 0x000000060500788c */ /* 0x000fc8000bf05270 */
[----:B------:R-:W-:Y:S02]  /*1a90*/  USEL UR6, URZ, 0x1, UP0 ;  /* 0x000000013f067887 */ /* 0x000fe40008000000 */
[----:B------:R-:W-:Y:S02]  /*1aa0*/  USEL UR5, UR5, URZ, UP0 ;  /* 0x0000003f05057287 */ /* 0x000fe40008000000 */
[----:B------:R-:W-:-:S06]  /*1ab0*/  ULOP3.LUT UR6, UR40, UR6, URZ, 0x3c, !UPT ;  /* 0x0000000628067292 */ /* 0x000fcc000f8e3c3f */
[----:B------:R-:W-:-:S07]  /*1ac0*/  IMAD.U32 R7, RZ, RZ, UR6 ;  /* 0x00000006ff077e24 */ /* 0x000fce000f8e00ff */
.L_x_29:
[----:B------:R-:W-:Y:S05]  /*1ad0*/  @!P0 BRA `(.L_x_23) ;  /* 0x0000000000048947 */ /* 0x000fea0003800000 */
[----:B------:R-:W-:Y:S01]  /*1ae0*/  BPT.TRAP 0x1 ;  /* 0x000000040000795c */ /* 0x000fe20000300000 */
.L_x_23:
[----:B------:R-:W0:Y:S01]  /*1af0*/  S2UR UR7, SR_CgaCtaId ;  /* 0x00000000000779c3 */ /* 0x000e220000008800 */
[----:B------:R-:W-:Y:S01]  /*1b00*/  UMOV UR6, 0x400 ;  /* 0x0000040000067882 */ /* 0x000fe20000000000 */
[----:B------:R-:W-:Y:S01]  /*1b10*/  IMAD.U32 R5, RZ, RZ, UR5 ;  /* 0x00000005ff057e24 */ /* 0x000fe2000f8e00ff */
[----:B------:R-:W-:Y:S01]  /*1b20*/  SHF.L.U32 R4, R7, 0x1f, RZ ;  /* 0x0000001f07047819 */ /* 0x000fe200000006ff */
[----:B0-----:R-:W-:-:S06]  /*1b30*/  ULEA UR6, UR7, UR6, 0x18 ;  /* 0x0000000607067291 */ /* 0x001fcc000f8ec03f */
[----:B------:R-:W-:-:S04]  /*1b40*/  IMAD.U32 R6, RZ, RZ, UR6 ;  /* 0x00000006ff067e24 */ /* 0x000fc8000f8e00ff */
[----:B------:R-:W-:-:S04]  /*1b50*/  IMAD R5, R5, 0x8, R6 ;  /* 0x0000000805057824 */ /* 0x000fc800078e0206 */
[----:B------:R0:W1:Y:S01]  /*1b60*/  SYNCS.PHASECHK.TRANS64.TRYWAIT P1, [R5+URZ], R4 ;  /* 0x00000004050075a7 */ /* 0x000062000802017f */
[----:B------:R-:W-:Y:S05]  /*1b70*/  @!P0 BRA `(.L_x_24) ;  /* 0x0000000000048947 */ /* 0x000fea0003800000 */
[----:B------:R-:W-:Y:S01]  /*1b80*/  BPT.TRAP 0x1 ;  /* 0x000000040000795c */ /* 0x000fe20000300000 */
.L_x_24:
[----:B-1----:R-:W-:Y:S05]  /*1b90*/  @P1 BRA `(.L_x_25) ;  /* 0x0000000000081947 */ /* 0x002fea0003800000 */
[----:B------:R-:W1:Y:S02]  /*1ba0*/  SYNCS.PHASECHK.TRANS64.TRYWAIT P1, [R5+URZ], R4 ;  /* 0x00000004050075a7 */ /* 0x000e64000802017f */
[----:B-1----:R-:W-:Y:S05]  /*1bb0*/  @!P1 BRA `(.L_x_26) ;  /* 0x0000006400789947 */ /* 0x002fea0003800000 */
.L_x_25:
[----:B------:R-:W-:Y:S01]  /*1bc0*/  ULEA UR6, UR5, UR45, 0xa ;  /* 0x0000002d05067291 */ /* 0x000fe2000f8e503f */
[----:B------:R-:W-:Y:S01]  /*1bd0*/  WARPGROUP.ARRIVE ;  /* 0x00000000000079c5 */ /* 0x000fe20000000000 */
[----:B------:R-:W-:Y:S01]  /*1be0*/  ULEA UR7, UR5, UR4, 0xa ;  /* 0x0000000405077291 */ /* 0x000fe2000f8e503f */
[----:B------:R-:W-:Y:S01]  /*1bf0*/  UMOV UR9, 0x40000040 ;  /* 0x4000004000097882 */ /* 0x000fe20000000000 */
[----:B------:R-:W-:-:S03]  /*1c00*/  UMOV UR11, 0x40000040 ;  /* 0x40000040000b7882 */ /* 0x000fc60000000000 */
[----:B------:R-:W-:Y:S02]  /*1c10*/  UMOV UR8, UR6 ;  /* 0x0000000600087c82 */ /* 0x000fe40008000000 */
[----:B------:R-:W-:Y:S02]  /*1c20*/  UMOV UR10, UR7 ;  /* 0x00000007000a7c82 */ /* 0x000fe40008000000 */
[----:B------:R-:W-:Y:S01]  /*1c30*/  HGMMA.64x128x16.F32 R24, gdesc[UR8].tnspA.tnspB, R24, gsb0 ;  /* 0x61e00000081879f0 */ /* 0x000fe20008000818 */
[----:B------:R-:W-:Y:S02]  /*1c40*/  UIADD3 UR8, UR6, 0x80, URZ ;  /* 0x0000008006087890 */ /* 0x000fe4000fffe03f */
[----:B------:R-:W-:Y:S01]  /*1c50*/  UIADD3 UR10, UR7, 0x80, URZ ;  /* 0x00000080070a7890 */ /* 0x000fe2000fffe03f */
[----:B------:R-:W-:Y:S01]  /*1c60*/  UMOV UR9, 0x40000040 ;  /* 0x4000004000097882 */ /* 0x000fe20000000000 */
[----:B------:R-:W-:Y:S01]  /*1c70*/  UMOV UR11, 0x40000040 ;  /* 0x40000040000b7882 */ /* 0x000fe20000000000 */
[----:B------:R-:W-:-:S02]  /*1c80*/  WARPGROUP.DEPBAR.LE gsb0, 0x0 ;  /* 0x00008000000079c5 */ /* 0x000fc40000010000 */
        /* <DEDUP_REMOVED lines=18> */
[----:B------:R-:W-:Y:S01]  /*1db0*/  BPT.TRAP 0x1 ;  /* 0x000000040000795c */ /* 0x000fe20000300000 */
.L_x_27:
[----:B------:R-:W-:-:S13]  /*1dc0*/  ISETP.NE.AND P1, PT, R22, RZ, PT ;  /* 0x000000ff1600720c */ /* 0x000fda0003f25270 */
[----:B01----:R-:W-:-:S04]  /*1dd0*/  @P1 IMAD R4, R3, 0x8, R6 ;  /* 0x0000000803041824 */ /* 0x003fc800078e0206 */
[----:B------:R-:W-:-:S05]  /*1de0*/  @P1 VIADD R4, R4, 0x30 ;  /* 0x0000003004041836 */ /* 0x000fca0000000000 */
[----:B------:R-:W-:-:S04]  /*1df0*/  @P1 PRMT R4, R19, 0x654, R4 ;  /* 0x0000065413041816 */ /* 0x000fc80000000004 */
[----:B------:R0:W-:Y:S01]  /*1e00*/  @P1 SYNCS.ARRIVE.TRANS64.RED.A1T0 RZ, [R4+URZ], RZ ;  /* 0x000000ff04ff19a7 */ /* 0x0001e2000810043f */
[----:B------:R-:W-:-:S13]  /*1e10*/  ISETP.GT.U32.AND P1, PT, R18, 0x1, PT ;  /* 0x000000011200780c */ /* 0x000fda0003f24070 */
[----:B0-----:R-:W-:Y:S05]  /*1e20*/  @P1 BRA `(.L_x_28) ;  /* 0x0000000000041947 */ /* 0x001fea0003800000 */
[----:B------:R-:W-:Y:S01]  /*1e30*/  BPT.TRAP 0x1 ;  /* 0x000000040000795c */ /* 0x000fe20000300000 */
.L_x_28:
[----:B------:R-:W-:Y:S01]  /*1e40*/  UIADD3 UR5, UR5, 0x1, URZ ;  /* 0x0000000105057890 */ /* 0x000fe2000fffe03f */
[C---:B------:R-:W-:Y:S01]  /*1e50*/  ISETP.GT.AND P2, PT, R0.reuse, 0x1, PT ;  /* 0x000000010000780c */ /* 0x040fe20003f44270 */
[----:B------:R-:W-:Y:S02]  /*1e60*/  VIADD R3, R3, 0x1 ;  /* 0x0000000103037836 */ /* 0x000fe40000000000 */
[----:B------:R-:W-:Y:S01]  /*1e70*/  UISETP.NE.AND UP0, UPT, UR5, 0x6, UPT ;  /* 0x000000060500788c */ /* 0x000fe2000bf05270 */
[----:B------:R-:W-:Y:S02]  /*1e80*/  VIADD R0, R0, 0xffffffff ;  /* 0xffffffff00007836 */ /* 0x000fe40000000000 */
[C---:B------:R-:W-:Y:S01]  /*1e90*/  ISETP.NE.AND P1, PT, R3.reuse, 0x6, PT ;  /* 0x000000060300780c */ /* 0x040fe20003f25270 */
[----:B------:R-:W-:Y:S02]  /*1ea0*/  USEL UR6, URZ, 0x1, UP0 ;  /* 0x000000013f067887 */ /* 0x000fe40008000000 */
[----:B------:R-:W-:Y:S01]  /*1eb0*/  USEL UR5, UR5, URZ, UP0 ;  /* 0x0000003f05057287 */ /* 0x000fe20008000000 */
[----:B------:R-:W-:-:S03]  /*1ec0*/  SEL R3, R3, RZ, P1 ;  /* 0x000000ff03037207 */ /* 0x000fc60000800000 */
[----:B------:R-:W-:Y:S01]  /*1ed0*/  LOP3.LUT R7, R7, UR6, RZ, 0x3c, !PT ;  /* 0x0000000607077c12 */ /* 0x000fe2000f8e3cff */
[----:B------:R-:W-:Y:S07]  /*1ee0*/  @P2 BRA `(.L_x_29) ;  /* 0xfffffff800f82947 */ /* 0x000fee000383ffff */
.L_x_22:
[----:B01----:R-:W0:Y:S02]  /*1ef0*/  LDC R0, c[0x0][0x28c] ;  /* 0x0000a300ff007b82 */ /* 0x003e240000000800 */
[----:B0-----:R-:W-:-:S13]  /*1f00*/  ISETP.GE.AND P1, PT, R0, 0x1, PT ;  /* 0x000000010000780c */ /* 0x001fda0003f26270 */
[----:B------:R-:W-:Y:S05]  /*1f10*/  @!P1 BRA `(.L_x_30) ;  /* 0x0000000000449947 */ /* 0x000fea0003800000 */
[----:B------:R-:W-:Y:S05]  /*1f20*/  @!P0 BRA `(.L_x_31) ;  /* 0x0000000000048947 */ /* 0x000fea0003800000 */
[----:B------:R-:W-:Y:S01]  /*1f30*/  BPT.TRAP 0x1 ;  /* 0x000000040000795c */ /* 0x000fe20000300000 */
.L_x_31:
[----:B------:R-:W-:-:S13]  /*1f40*/  ISETP.NE.AND P0, PT, R22, RZ, PT ;  /* 0x000000ff1600720c */ /* 0x000fda0003f05270 */
[----:B------:R-:W-:-:S05]  /*1f50*/  VOTEU.ANY UP0, P0 ;  /* 0x00000000003f7886 */ /* 0x000fca0000000100 */
[----:B------:R-:W-:-:S06]  /*1f60*/  @UP0 UIADD3 UR4, UR44, UR42, URZ ;  /* 0x0000002a2c040290 */ /* 0x000fcc000fffe03f */
[----:B------:R-:W-:Y:S02]  /*1f70*/  IMAD.U32 R4, RZ, RZ, UR4 ;  /* 0x00000004ff047e24 */ /* 0x000fe4000f8e00ff */
[----:B------:R-:W-:Y:S02]  /*1f80*/  IMAD.U32 R3, RZ, RZ, UR4 ;  /* 0x00000004ff037e24 */ /* 0x000fe4000f8e00ff */
[----:B------:R-:W-:-:S05]  /*1f90*/  @P0 IMAD.WIDE.U32 R4, R4, -0x55555555, RZ ;  /* 0xaaaaaaab04040825 */ /* 0x000fca00078e00ff */
[----:B------:R-:W-:-:S05]  /*1fa0*/  @P0 SHF.R.U32.HI R0, RZ, 0x2, R5 ;  /* 0x00000002ff000819 */ /* 0x000fca0000011605 */
[----:B------:R-:W-:-:S04]  /*1fb0*/  @P0 IMAD R0, R0, -0x6, R3 ;  /* 0xfffffffa00000824 */ /* 0x000fc800078e0203 */
[----:B------:R-:W-:-:S04]  /*1fc0*/  @P0 IMAD R0, R0, 0x8, R6 ;  /* 0x0000000800000824 */ /* 0x000fc800078e0206 */
[----:B------:R-:W-:-:S05]  /*1fd0*/  @P0 VIADD R0, R0, 0x30 ;  /* 0x0000003000000836 */ /* 0x000fca0000000000 */
[----:B------:R-:W-:-:S04]  /*1fe0*/  @P0 PRMT R0, R19, 0x654, R0 ;  /* 0x0000065413000816 */ /* 0x000fc80000000000 */
[----:B------:R0:W-:Y:S01]  /*1ff0*/  @P0 SYNCS.ARRIVE.TRANS64.RED.A1T0 RZ, [R0+URZ], RZ ;  /* 0x000000ff00ff09a7 */ /* 0x0001e2000810043f */
[----:B------:R-:W-:-:S13]  /*2000*/  ISETP.GT.U32.AND P0, PT, R18, 0x1, PT ;  /* 0x000000011200780c */ /* 0x000fda0003f04070 */
[----:B0-----:R-:W-:Y:S05]  /*2010*/  @P0 BRA `(.L_x_30) ;  /* 0x0000000000040947 */ /* 0x001fea0003800000 */
[----:B------:R-:W-:Y:S01]  /*2020*/  BPT.TRAP 0x1 ;  /* 0x000000040000795c */ /* 0x000fe20000300000 */
.L_x_30:
[----:B------:R-:W-:Y:S01]  /*2030*/  IMAD.SHL.U32 R100, R100, 0x80, RZ ;  /* 0x0000008064647824 */ /* 0x000fe200078e00ff */
[----:B------:R-:W-:Y:S01]  /*2040*/  UIADD3 UR42, UR43, UR42, URZ ;  /* 0x0000002a2b2a7290 */ /* 0x000fe2000fffe03f */
[----:B------:R-:W-:Y:S01]  /*2050*/  SHF.R.S32.HI R11, RZ, 0x1f, R101 ;  /* 0x0000001fff0b7819 */ /* 0x000fe20000011465 */
[----:B------:R-:W-:Y:S01]  /*2060*/  UISETP.GE.U32.AND UP1, UPT, UR43, 0x6, UPT ;  /* 0x000000062b00788c */ /* 0x000fe2000bf26070 */
[----:B------:R-:W-:Y:S01]  /*2070*/  IMAD.SHL.U32 R6, R103, 0x80, RZ ;  /* 0x0000008067067824 */ /* 0x000fe200078e00ff */
[----:B------:R-:W-:Y:S01]  /*2080*/  ULDC UR7, c[0x0][0x288] ;  /* 0x0000a20000077ab9 */ /* 0x000fe20000000800 */
[C---:B------:R-:W-:Y:S01]  /*2090*/  LOP3.LUT R8, R100.reuse, 0x6, R95, 0xf8, !PT ;  /* 0x0000000664087812 */ /* 0x040fe200078ef85f */
[----:B------:R-:W-:Y:S01]  /*20a0*/  UISETP.GT.U32.AND UP0, UPT, UR42, 0x5, UPT ;  /* 0x000000052a00788c */ /* 0x000fe2000bf04070 */
[----:B------:R-:W-:Y:S01]  /*20b0*/  ISETP.GE.AND P0, PT, R100, UR7, PT ;  /* 0x0000000764007c0c */ /* 0x000fe2000bf06270 */
[----:B------:R-:W-:Y:S01]  /*20c0*/  ULDC.64 UR4, c[0x0][0x5d0] ;  /* 0x0001740000047ab9 */ /* 0x000fe20000000a00 */
[--C-:B------:R-:W-:Y:S01]  /*20d0*/  SHF.R.S32.HI R9, RZ, 0x1f, R8.reuse ;  /* 0x0000001fff097819 */ /* 0x100fe20000011408 */
[----:B------:R-:W-:Y:S01]  /*20e0*/  ULDC UR10, c[0x0][0x284] ;  /* 0x0000a100000a7ab9 */ /* 0x000fe20000000800 */
[----:B------:R-:W-:Y:S01]  /*20f0*/  IMAD R0, R11, UR4, RZ ;  /* 0x000000040b007c24 */ /* 0x000fe2000f8e02ff */
[----:B------:R-:W-:Y:S01]  /*2100*/  UISETP.LT.U32.AND UP0, UPT, UR43, 0x6, UP0 ;  /* 0x000000062b00788c */ /* 0x000fe20008701070 */
[----:B------:R-:W-:Y:S01]  /*2110*/  ISETP.GE.OR P0, PT, R6, UR10, P0 ;  /* 0x0000000a06007c0c */ /* 0x000fe20008706670 */
[----:B------:R-:W-:Y:S01]  /*2120*/  IMAD.WIDE.U32 R4, R101, UR4, R8 ;  /* 0x0000000465047c25 */ /* 0x000fe2000f8e0008 */
[----:B------:R-:W-:Y:S01]  /*2130*/  ULDC.64 UR8, c[0x0][0x5c8] ;  /* 0x0001720000087ab9 */ /* 0x000fe20000000a00 */
[----:B------:R-:W-:-:S02]  /*2140*/  USEL UR6, URZ, 0x1, !UP0 ;  /* 0x000000013f067887 */ /* 0x000fc4000c000000 */
[----:B------:R-:W-:Y:S01]  /*2150*/  IMAD R3, R101, UR5, R0 ;  /* 0x0000000565037c24 */ /* 0x000fe2000f8e0200 */
[----:B------:R-:W-:Y:S01]  /*2160*/  @UP1 UIMAD.WIDE.U32 UR4, UR42, -0x55555555, URZ ;  /* 0xaaaaaaab2a0418a5 */ /* 0x000fe2000f8e003f */
[----:B------:R-:W-:Y:S01]  /*2170*/  IMAD.WIDE R104, R103, 0x80, R88 ;  /* 0x0000008067687825 */ /* 0x000fe200078e0258 */
[----:B------:R-:W-:Y:S02]  /*2180*/  ULOP3.LUT UR40, UR40, UR6, URZ, 0x3c, !UPT ;  /* 0x0000000628287292 */ /* 0x000fe4000f8e3c3f */
[----:B------:R-:W-:Y:S01]  /*2190*/  @UP1 USHF.R.U32.HI UR4, URZ, 0x2, UR5 ;  /* 0x000000023f041899 */ /* 0x000fe20008011605 */
[----:B------:R-:W-:Y:S02]  /*21a0*/  IMAD.IADD R5, R5, 0x1, R3 ;  /* 0x0000000105057824 */ /* 0x000fe400078e0203 */
[----:B------:R-:W-:Y:S01]  /*21b0*/  IMAD R3, R105, UR8, RZ ;  /* 0x0000000869037c24 */ /* 0x000fe2000f8e02ff */
[----:B------:R-:W-:Y:S01]  /*21c0*/  @UP1 ULOP3.LUT UR40, UR40, 0x1, UR4, 0x78, !UPT ;  /* 0x0000000128281892 */ /* 0x000fe2000f8e7804 */
[----:B------:R-:W-:-:S04]  /*21d0*/  IMAD.WIDE.U32 R106, R104, UR8, R4 ;  /* 0x00000008686a7c25 */ /* 0x000fc8000f8e0004 */
[----:B------:R-:W-:Y:S02]  /*21e0*/  IMAD R7, R104, UR9, R3 ;  /* 0x0000000968077c24 */ /* 0x000fe4000f8e0203 */
[----:B------:R-:W-:Y:S01]  /*21f0*/  IMAD.MOV.U32 R0, RZ, RZ, -0x1 ;  /* 0xffffffffff007424 */ /* 0x000fe200078e00ff */
[----:B------:R-:W-:Y:S06]  /*2200*/  @P0 BRA `(.L_x_32) ;  /* 0x00000040001c0947 */ /* 0x000fec0003800000 */
[----:B-----5:R-:W-:Y:S01]  /*2210*/  FSETP.NEU.AND P0, PT, R90, RZ, PT ;  /* 0x000000ff5a00720b */ /* 0x020fe20003f0d000 */
[----:B------:R-:W-:Y:S01]  /*2220*/  IMAD.IADD R4, R94, 0x1, -R100 ;  /* 0x000000015e047824 */ /* 0x000fe200078e0a64 */
[----:B------:R-:W-:Y:S01]  /*2230*/  BSSY B0, `(.L_x_32) ;  /* 0x0000404000007945 */ /* 0x000fe20003800000 */
[----:B------:R-:W-:Y:S02]  /*2240*/  IMAD.IADD R3, R99, 0x1, -R6 ;  /* 0x0000000163037824 */ /* 0x000fe400078e0a06 */
[----:B------:R-:W-:Y:S01]  /*2250*/  IMAD.IADD R103, R107, 0x1, R7 ;  /* 0x000000016b677824 */ /* 0x000fe200078e0207 */
[----:B------:R-:W-:-:S04]  /*2260*/  ISETP.GT.AND P2, PT, R4, RZ, PT ;  /* 0x000000ff0400720c */ /* 0x000fc80003f44270 */
[----:B------:R-:W-:-:S03]  /*2270*/  ISETP.GT.AND P1, PT, R3, RZ, P2 ;  /* 0x000000ff0300720c */ /* 0x000fc60001724270 */
[----:B------:R-:W-:Y:S10]  /*2280*/  @!P0 BRA `(.L_x_33) ;  /* 0x0000002c00288947 */ /* 0x000ff40003800000 */
[----:B------:R-:W0:Y:S01]  /*2290*/  LDC.64 R110, c[0x0][0x5b8] ;  /* 0x00016e00ff6e7b82 */ /* 0x000e220000000a00 */
[----:B------:R-:W-:-:S07]  /*22a0*/  ULDC.64 UR4, c[0x0][0x5c0] ;  /* 0x0001700000047ab9 */ /* 0x000fce0000000a00 */
[----:B------:R-:W1:Y:S08]  /*22b0*/  LDC.64 R112, c[0x0][0x5b0] ;  /* 0x00016c00ff707b82 */ /* 0x000e700000000a00 */
[----:B------:R-:W2:Y:S01]  /*22c0*/  LDC.64 R114, c[0x0][0x5a8] ;  /* 0x00016a00ff727b82 */ /* 0x000ea20000000a00 */
[-C--:B0-----:R-:W-:Y:S02]  /*22d0*/  IMAD R6, R11, R110.reuse, RZ ;  /* 0x0000006e0b067224 */ /* 0x081fe400078e02ff */
[----:B------:R-:W-:-:S04]  /*22e0*/  IMAD.WIDE.U32 R108, R101, R110, R8 ;  /* 0x0000006e656c7225 */ /* 0x000fc800078e0008 */
[----:B------:R-:W-:Y:S02]  /*22f0*/  IMAD R107, R101, R111, R6 ;  /* 0x0000006f656b7224 */ /* 0x000fe400078e0206 */
[-C--:B-1----:R-:W-:Y:S02]  /*2300*/  IMAD R5, R105, R112.reuse, RZ ;  /* 0x0000007069057224 */ /* 0x082fe400078e02ff */
[----:B------:R-:W-:Y:S02]  /*2310*/  IMAD.IADD R13, R109, 0x1, R107 ;  /* 0x000000016d0d7824 */ /* 0x000fe400078e026b */
[----:B------:R-:W-:Y:S02]  /*2320*/  IMAD.MOV.U32 R12, RZ, RZ, R108 ;  /* 0x000000ffff0c7224 */ /* 0x000fe400078e006c */
[C---:B------:R-:W-:Y:S02]  /*2330*/  IMAD R111, R104.reuse, R113, R5 ;  /* 0x00000071686f7224 */ /* 0x040fe400078e0205 */
[----:B------:R-:W-:-:S04]  /*2340*/  IMAD.WIDE.U32 R6, R104, R112, R12 ;  /* 0x0000007068067225 */ /* 0x000fc800078e000c */
[----:B------:R-:W-:Y:S01]  /*2350*/  IMAD.IADD R5, R7, 0x1, R111 ;  /* 0x0000000107057824 */ /* 0x000fe200078e026f */
[----:B--2---:R-:W-:-:S04]  /*2360*/  LEA R14, P0, R6, R114, 0x1 ;  /* 0x00000072060e7211 */ /* 0x004fc800078008ff */
[----:B------:R-:W-:-:S05]  /*2370*/  LEA.HI.X R15, R6, R115, R5, 0x1, P0 ;  /* 0x00000073060f7211 */ /* 0x000fca00000f0c05 */
[----:B------:R0:W2:Y:S01]  /*2380*/  @P1 LDG.E.LTC128B.U16 R5, desc[UR36][R14.64] ;  /* 0x000000240e051981 */ /* 0x0000a2000c1e1520 */
[----:B------:R-:W-:Y:S01]  /*2390*/  LEA R10, P0, R106, UR4, 0x1 ;  /* 0x000000046a0a7c11 */ /* 0x000fe2000f8008ff */
[----:B------:R-:W-:Y:S01]  /*23a0*/  IMAD.WIDE.U32 R6, R104, R112, R8 ;  /* 0x0000007068067225 */ /* 0x000fe200078e0008 */
[----:B------:R-:W-:Y:S03]  /*23b0*/  BSSY B1, `(.L_x_34) ;  /* 0x0000012000017945 */ /* 0x000fe60003800000 */
[----:B------:R-:W-:Y:S02]  /*23c0*/  IMAD.IADD R7, R111, 0x1, R7 ;  /* 0x000000016f077824 */ /* 0x000fe400078e0207 */
[----:B------:R-:W-:Y:S01]  /*23d0*/  IMAD.WIDE.U32 R20, R101, R110, R6 ;  /* 0x0000006e65147225 */ /* 0x000fe200078e0006 */
[----:B0-----:R-:W-:-:S03]  /*23e0*/  SHF.L.U64.HI R15, R112, 0x3, R113 ;  /* 0x00000003700f7819 */ /* 0x001fc60000010271 */
[----:B------:R-:W-:Y:S01]  /*23f0*/  IMAD.IADD R7, R107, 0x1, R21 ;  /* 0x000000016b077824 */ /* 0x000fe200078e0215 */
[----:B------:R-:W-:Y:S01]  /*2400*/  LEA R6, P4, R20, R114, 0x1 ;  /* 0x0000007214067211 */ /* 0x000fe200078808ff */
[----:B------:R-:W-:-:S03]  /*2410*/  IMAD.SHL.U32 R14, R112, 0x8, RZ ;  /* 0x00000008700e7824 */ /* 0x000fc600078e00ff */
[----:B------:R-:W-:Y:S01]  /*2420*/  LEA.HI.X R7, R20, R115, R7, 0x1, P4 ;  /* 0x0000007314077211 */ /* 0x000fe200020f0c07 */
[----:B--2---:R-:W-:-:S05]  /*2430*/  HADD2.F32 R11, -RZ, R5.H0_H0 ;  /* 0x20000005ff0b7230 */ /* 0x004fca0000004100 */
[----:B------:R-:W-:-:S04]  /*2440*/  FMUL R11, R11, R90 ;  /* 0x0000005a0b0b7220 */ /* 0x000fc80000400000 */
[----:B------:R-:W-:Y:S01]  /*2450*/  FFMA R24, R24, R23, R11 ;  /* 0x0000001718187223 */ /* 0x000fe2000000000b */
[----:B------:R-:W-:Y:S02]  /*2460*/  LEA.HI.X R11, R106, UR5, R103, 0x1, P0 ;  /* 0x000000056a0b7c11 */ /* 0x000fe400080f0c67 */
[----:B------:R-:W-:Y:S02]  /*2470*/  ISETP.GT.AND P0, PT, R4, 0x1, PT ;  /* 0x000000010400780c */ /* 0x000fe40003f04270 */
[----:B------:R-:W-:Y:S02]  /*2480*/  F2FP.F16.F32.PACK_AB R24, RZ, R24 ;  /* 0x00000018ff18723e */ /* 0x000fe400000000ff */
[----:B------:R-:W-:-:S03]  /*2490*/  ISETP.GT.AND P3, PT, R3, RZ, P0 ;  /* 0x000000ff0300720c */ /* 0x000fc60000764270 */
[----:B------:R0:W-:Y:S10]  /*24a0*/  @P1 STG.E.U16 desc[UR36][R10.64], R24 ;  /* 0x000000180a001986 */ /* 0x0001f4000c101524 */
[----:B------:R-:W-:Y:S05]  /*24b0*/  @!P3 BRA `(.L_x_35) ;  /* 0x000000000004b947 */ /* 0x000fea0003800000 */
[----:B------:R1:W5:Y:S02]  /*24c0*/  LDG.E.LTC128B.U16 R5, desc[UR36][R6.64+0x2] ;  /* 0x0000022406057981 */ /* 0x000364000c1e1520 */
.L_x_35:
[----:B------:R-:W-:Y:S05]  /*24d0*/  BSYNC B1 ;  /* 0x0000000000017941 */ /* 0x000fea0003800000 */
.L_x_34:
[----:B-----5:R-:W-:Y:S01]  /*24e0*/  HADD2.F32 R103, -RZ, R5.H0_H0 ;  /* 0x20000005ff677230 */ /* 0x020fe20000004100 */
[----:B------:R-:W-:Y:S01]  /*24f0*/  ISETP.GT.AND P2, PT, R3, 0x8, P2 ;  /* 0x000000080300780c */ /* 0x000fe20001744270 */
[----:B------:R-:W-:Y:S01]  /*2500*/  IMAD.WIDE.U32 R20, R104, R112, R14 ;  /* 0x0000007068147225 */ /* 0x000fe200078e000e */
[----:B0-----:R-:W-:-:S03]  /*2510*/  PRMT R24, R5, 0x7610, R24 ;  /* 0x0000761005187816 */ /* 0x001fc60000000018 */
[----:B------:R-:W-:Y:S01]  /*2520*/  FMUL R12, R103, R90 ;  /* 0x0000005a670c7220 */ /* 0x000fe20000400000 */
[----:B------:R-:W-:Y:S01]  /*2530*/  IMAD.IADD R111, R111, 0x1, R21 ;  /* 0x000000016f6f7824 */ /* 0x000fe200078e0215 */
[----:B------:R-:W-:Y:S02]  /*2540*/  IADD3 R108, P1, R108, R20, RZ ;  /* 0x000000146c6c7210 */ /* 0x000fe40007f3e0ff */
[----:B------:R-:W-:-:S03]  /*2550*/  FFMA R12, R25, R23, R12 ;  /* 0x00000017190c7223 */ /* 0x000fc6000000000c */
[----:B------:R-:W-:Y:S01]  /*2560*/  IMAD.X R13, R111, 0x1, R13, P1 ;  /* 0x000000016f0d7824 */ /* 0x000fe200008e060d */
[C---:B------:R-:W-:Y:S02]  /*2570*/  LEA R14, P1, R108.reuse, R114, 0x1 ;  /* 0x000000726c0e7211 */ /* 0x040fe400078208ff */
[----:B------:R-:W-:Y:S02]  /*2580*/  F2FP.F16.F32.PACK_AB R12, RZ, R12 ;  /* 0x0000000cff0c723e */ /* 0x000fe400000000ff */
[----:B------:R-:W-:Y:S02]  /*2590*/  LEA.HI.X R15, R108, R115, R13, 0x1, P1 ;  /* 0x000000736c0f7211 */ /* 0x000fe400008f0c0d */
[----:B------:R-:W-:-:S05]  /*25a0*/  PRMT R21, R12, 0x7610, R21 ;  /* 0x000076100c157816 */ /* 0x000fca0000000015 */
[----:B------:R0:W-:Y:S04]  /*25b0*/  @P3 STG.E.U16 desc[UR36][R10.64+0x2], R21 ;  /* 0x000002150a003986 */ /* 0x0001e8000c101524 */
[----:B------:R-:W2:Y:S01]  /*25c0*/  @P2 LDG.E.LTC128B.U16 R24, desc[UR36][R14.64] ;  /* 0x000000240e182981 */ /* 0x000ea2000c1e1520 */
[----:B------:R-:W-:Y:S01]  /*25d0*/  IADD3 R20, P1, R8, R20, RZ ;  /* 0x0000001408147210 */ /* 0x000fe20007f3e0ff */
[----:B------:R-:W-:Y:S01]  /*25e0*/  BSSY B1, `(.L_x_36) ;  /* 0x0000011000017945 */ /* 0x000fe20003800000 */
[----:B------:R-:W-:Y:S02]  /*25f0*/  SHF.L.U64.HI R13, R91, 0x1, R92 ;  /* 0x000000015b0d7819 */ /* 0x000fe4000001025c */
[----:B------:R-:W-:Y:S01]  /*2600*/  ISETP.GT.AND P0, PT, R3, 0x8, P0 ;  /* 0x000000080300780c */ /* 0x000fe20000704270 */
[----:B0-----:R-:W-:Y:S01]  /*2610*/  IMAD.X R21, R9, 0x1, R111, P1 ;  /* 0x0000000109157824 */ /* 0x001fe200008e066f */
[----:B------:R-:W-:Y:S01]  /*2620*/  LEA R12, P1, R91, R10, 0x1 ;  /* 0x0000000a5b0c7211 */ /* 0x000fe200078208ff */
[----:B------:R-:W-:-:S04]  /*2630*/  IMAD.WIDE.U32 R20, R101, R110, R20 ;  /* 0x0000006e65147225 */ /* 0x000fc800078e0014 */
[----:B------:R-:W-:Y:S01]  /*2640*/  IMAD.X R13, R13, 0x1, R11, P1 ;  /* 0x000000010d0d7824 */ /* 0x000fe200008e060b */
[----:B------:R-:W-:Y:S01]  /*2650*/  LEA R8, P3, R20, R114, 0x1 ;  /* 0x0000007214087211 */ /* 0x000fe200078608ff */
[----:B------:R-:W-:-:S05]  /*2660*/  IMAD.IADD R9, R107, 0x1, R21 ;  /* 0x000000016b097824 */ /* 0x000fca00078e0215 */
[----:B------:R-:W-:Y:S01]  /*2670*/  LEA.HI.X R9, R20, R115, R9, 0x1, P3 ;  /* 0x0000007314097211 */ /* 0x000fe200018f0c09 */
[----:B--2---:R-:W-:-:S05]  /*2680*/  HADD2.F32 R5, -RZ, R24.H0_H0 ;  /* 0x20000018ff057230 */ /* 0x004fca0000004100 */
[----:B------:R-:W-:-:S04]  /*2690*/  FMUL R5, R5, R90 ;  /* 0x0000005a05057220 */ /* 0x000fc80000400000 */
[----:B------:R-:W-:-:S05]  /*26a0*/  FFMA R5, R26, R23, R5 ;  /* 0x000000171a057223 */ /* 0x000fca0000000005 */
[----:B------:R-:W-:-:S05]  /*26b0*/  F2FP.F16.F32.PACK_AB R5, RZ, R5 ;  /* 0x00000005ff05723e */ /* 0x000fca00000000ff */
[----:B------:R0:W-:Y:S01]  /*26c0*/  @P2 STG.E.U16 desc[UR36][R12.64], R5 ;  /* 0x000000050c002986 */ /* 0x0001e2000c101524 */
[----:B------:R-:W-:Y:S05]  /*26d0*/  @!P0 BRA `(.L_x_37) ;  /* 0x0000000000048947 */ /* 0x000fea0003800000 */
[----:B------:R2:W5:Y:S02]  /*26e0*/  LDG.E.LTC128B.U16 R24, desc[UR36][R8.64+0x2] ;  /* 0x0000022408187981 */ /* 0x000564000c1e1520 */
.L_x_37:
[----:B------:R-:W-:Y:S05]  /*26f0*/  BSYNC B1 ;  /* 0x0000000000017941 */ /* 0x000fea0003800000 */
.L_x_36:
[----:B0----5:R-:W-:Y:S01]  /*2700*/  HADD2.F32 R5, -RZ, R24.H0_H0 ;  /* 0x20000018ff057230 */ /* 0x021fe20000004100 */
[----:B------:R-:W-:Y:S01]  /*2710*/  ISETP.GT.AND P1, PT, R4, 0x8, PT ;  /* 0x000000080400780c */ /* 0x000fe20003f24270 */
[----:B------:R-:W-:Y:S03]  /*2720*/  BSSY B1, `(.L_x_38) ;  /* 0x0000008000017945 */ /* 0x000fe60003800000 */
[----:B------:R-:W-:Y:S01]  /*2730*/  FMUL R14, R5, R90 ;  /* 0x0000005a050e7220 */ /* 0x000fe20000400000 */
[----:B------:R-:W-:-:S03]  /*2740*/  ISETP.GT.AND P2, PT, R3, RZ, P1 ;  /* 0x000000ff0300720c */ /* 0x000fc60000f44270 */
[----:B------:R-:W-:-:S05]  /*2750*/  FFMA R14, R27, R23, R14 ;  /* 0x000000171b0e7223 */ /* 0x000fca000000000e */
[----:B------:R-:W-:-:S05]  /*2760*/  F2FP.F16.F32.PACK_AB R14, RZ, R14 ;  /* 0x0000000eff0e723e */ /* 0x000fca00000000ff */
[----:B------:R0:W-:Y:S01]  /*2770*/  @P0 STG.E.U16 desc[UR36][R12.64+0x2], R14 ;  /* 0x0000020e0c000986 */ /* 0x0001e2000c101524 */
[----:B------:R-:W-:Y:S05]  /*2780*/  @!P2 BRA `(.L_x_39) ;  /* 0x000000000004a947 */ /* 0x000fea0003800000 */
[----:B------:R3:W5:Y:S02]  /*2790*/  LDG.E.LTC128B.U16 R24, desc[UR36][R6.64+0x10] ;  /* 0x0000102406187981 */ /* 0x000764000c1e1520 */
.L_x_39:
[----:B------:R-:W-:Y:S05]  /*27a0*/  BSYNC B1 ;  /* 0x0000000000017941 */ /* 0x000fea0003800000 */
.L_x_38:
[----:B-----5:R-:W-:Y:S01]  /*27b0*/  HADD2.F32 R5, -RZ, R24.H0_H0 ;  /* 0x20000018ff057230 */ /* 0x020fe20000004100 */
        /* <DEDUP_REMOVED lines=9> */
.L_x_41:
[----:B------:R-:W-:Y:S05]  /*2850*/  BSYNC B1 ;  /* 0x0000000000017941 */ /* 0x000fea0003800000 */
.L_x_40:
[----:B----45:R-:W-:Y:S01]  /*2860*/  HADD2.F32 R5, -RZ, R24.H0_H0 ;  /* 0x20000018ff057230 */ /* 0x030fe20000004100 */
[----:B------:R-:W-:Y:S01]  /*2870*/  ISETP.GT.AND P1, PT, R3, 0x8, P1 ;  /* 0x000000080300780c */ /* 0x000fe20000f24270 */
[----:B------:R-:W-:Y:S03]  /*2880*/  BSSY B1, `(.L_x_42) ;  /* 0x0000007000017945 */ /* 0x000fe60003800000 */
[----:B0-----:R-:W-:-:S04]  /*2890*/  FMUL R14, R5, R90 ;  /* 0x0000005a050e7220 */ /* 0x001fc80000400000 */
[----:B------:R-:W-:-:S05]  /*28a0*/  FFMA R14, R29, R23, R14 ;  /* 0x000000171d0e7223 */ /* 0x000fca000000000e */
[----:B------:R-:W-:-:S05]  /*28b0*/  F2FP.F16.F32.PACK_AB R14, RZ, R14 ;  /* 0x0000000eff0e723e */ /* 0x000fca00000000ff */
[----:B------:R0:W-:Y:S01]  /*28c0*/  @P3 STG.E.U16 desc[UR36][R10.64+0x12], R14 ;  /* 0x0000120e0a003986 */ /* 0x0001e2000c101524 */
[----:B------:R-:W-:Y:S05]  /*28d0*/  @!P1 BRA `(.L_x_43) ;  /* 0x0000000000049947 */ /* 0x000fea0003800000 */
[----:B------:R4:W5:Y:S02]  /*28e0*/  LDG.E.LTC128B.U16 R24, desc[UR36][R8.64+0x10] ;  /* 0x0000102408187981 */ /* 0x000964000c1e1520 */
.L_x_43:
[----:B------:R-:W-:Y:S05]  /*28f0*/  BSYNC B1 ;  /* 0x0000000000017941 */ /* 0x000fea0003800000 */
.L_x_42:
[----:B-----5:R-:W-:Y:S01]  /*2900*/  HADD2.F32 R5, -RZ, R24.H0_H0 ;  /* 0x20000018ff057230 */ /* 0x020fe20000004100 */
[----:B------:R-:W-:Y:S01]  /*2910*/  ISETP.GT.AND P0, PT, R3, 0x8, P0 ;  /* 0x000000080300780c */ /* 0x000fe20000704270 */
[----:B------:R-:W-:Y:S03]  /*2920*/  BSSY B1, `(.L_x_44) ;  /* 0x0000007000017945 */ /* 0x000fe60003800000 */
[----:B------:R-:W-:-:S04]  /*2930*/  FMUL R5, R5, R90 ;  /* 0x0000005a05057220 */ /* 0x000fc80000400000 */
[----:B------:R-:W-:-:S05]  /*2940*/  FFMA R5, R30, R23, R5 ;  /* 0x000000171e057223 */ /* 0x000fca0000000005 */
[----:B------:R-:W-:-:S05]  /*2950*/  F2FP.F16.F32.PACK_AB R5, RZ, R5 ;  /* 0x00000005ff05723e */ /* 0x000fca00000000ff */
[----:B------:R0:W-:Y:S01]  /*2960*/  @P1 STG.E.U16 desc[UR36][R12.64+0x10], R5 ;  /* 0x000010050c001986 */ /* 0x0001e2000c101524 */
[----:B------:R-:W-:Y:S05]  /*2970*/  @!P0 BRA `(.L_x_45) ;  /* 0x0000000000048947 */ /* 0x000fea0003800000 */
[----:B------:R0:W5:Y:S02]  /*2980*/  LDG.E.LTC128B.U16 R24, desc[UR36][R8.64+0x12] ;  /* 0x0000122408187981 */ /* 0x000164000c1e1520 */
.L_x_45:
[----:B------:R-:W-:Y:S05]  /*2990*/  BSYNC B1 ;  /* 0x0000000000017941 */ /* 0x000fea0003800000 */
.L_x_44:
        /* <DEDUP_REMOVED lines=10> */
.L_x_47:
[----:B------:R-:W-:Y:S05]  /*2a40*/  BSYNC B1 ;  /* 0x0000000000017941 */ /* 0x000fea0003800000 */
.L_x_46:
        /* <DEDUP_REMOVED lines=10> */
.L_x_49:
[----:B------:R-:W-:Y:S05]  /*2af0*/  BSYNC B1 ;  /* 0x0000000000017941 */ /* 0x000fea0003800000 */
.L_x_48:
[----:B0----5:R-:W-:Y:S01]  /*2b00*/  HADD2.F32 R5, -RZ, R24.H0_H0 ;  /* 0x20000018ff057230 */ /* 0x021fe20000004100 */
        /* <DEDUP_REMOVED lines=8> */
.L_x_51:
[----:B------:R-:W-:Y:S05]  /*2b90*/  BSYNC B1 ;  /* 0x0000000000017941 */ /* 0x000fea0003800000 */
.L_x_50:
        /* <DEDUP_REMOVED lines=9> */
.L_x_53:
[----:B------:R-:W-:Y:S05]  /*2c30*/  BSYNC B1 ;  /* 0x0000000000017941 */ /* 0x000fea0003800000 */
.L_x_52:
        /* <DEDUP_REMOVED lines=10> */
.L_x_55:
[----:B------:R-:W-:Y:S05]  /*2ce0*/  BSYNC B1 ;  /* 0x0000000000017941 */ /* 0x000fea0003800000 */
.L_x_54:
        /* <DEDUP_REMOVED lines=10> */
.L_x_57:
[----:B------:R-:W-:Y:S05]  /*2d90*/  BSYNC B1 ;  /* 0x0000000000017941 */ /* 0x000fea0003800000 */
.L_x_56:
        /* <DEDUP_REMOVED lines=9> */
.L_x_59:
[----:B------:R-:W-:Y:S05]  /*2e30*/  BSYNC B1 ;  /* 0x0000000000017941 */ /* 0x000fea0003800000 */
.L_x_58:
        /* <DEDUP_REMOVED lines=9> */
.L_x_61:
[----:B------:R-:W-:Y:S05]  /*2ed0*/  BSYNC B1 ;  /* 0x0000000000017941 */ /* 0x000fea0003800000 */
.L_x_60:
        /* <DEDUP_REMOVED lines=10> */
.L_x_63:
[----:B------:R-:W-:Y:S05]  /*2f80*/  BSYNC B1 ;  /* 0x0000000000017941 */ /* 0x000fea0003800000 */
.L_x_62:
        /* <DEDUP_REMOVED lines=10> */
.L_x_65:
[----:B------:R-:W-:Y:S05]  /*3030*/  BSYNC B1 ;  /* 0x0000000000017941 */ /* 0x000fea0003800000 */
.L_x_64:
        /* <DEDUP_REMOVED lines=9> */
.L_x_67:
[----:B------:R-:W-:Y:S05]  /*30d0*/  BSYNC B1 ;  /* 0x0000000000017941 */ /* 0x000fea0003800000 */
.L_x_66:
        /* <DEDUP_REMOVED lines=9> */
.L_x_69:
[----:B------:R-:W-:Y:S05]  /*3170*/  BSYNC B1 ;  /* 0x0000000000017941 */ /* 0x000fea0003800000 */
.L_x_68:
        /* <DEDUP_REMOVED lines=10> */
.L_x_71:
[----:B------:R-:W-:Y:S05]  /*3220*/  BSYNC B1 ;  /* 0x0000000000017941 */ /* 0x000fea0003800000 */
.L_x_70:
        /* <DEDUP_REMOVED lines=10> */
.L_x_73:
[----:B------:R-:W-:Y:S05]  /*32d0*/  BSYNC B1 ;  /* 0x0000000000017941 */ /* 0x000fea0003800000 */
.L_x_72:
        /* <DEDUP_REMOVED lines=9> */
.L_x_75:
[----:B------:R-:W-:Y:S05]  /*3370*/  BSYNC B1 ;  /* 0x0000000000017941 */ /* 0x000fea0003800000 */
.L_x_74:
        /* <DEDUP_REMOVED lines=9> */
.L_x_77:
[----:B------:R-:W-:Y:S05]  /*3410*/  BSYNC B1 ;  /* 0x0000000000017941 */ /* 0x000fea0003800000 */
.L_x_76:
        /* <DEDUP_REMOVED lines=10> */
.L_x_79:
[----:B------:R-:W-:Y:S05]  /*34c0*/  BSYNC B1 ;  /* 0x0000000000017941 */ /* 0x000fea0003800000 */
.L_x_78:
        /* <DEDUP_REMOVED lines=10> */
.L_x_81:
[----:B------:R-:W-:Y:S05]  /*3570*/  BSYNC B1 ;  /* 0x0000000000017941 */ /* 0x000fea0003800000 */
.L_x_80:
        /* <DEDUP_REMOVED lines=9> */
.L_x_83:
[----:B------:R-:W-:Y:S05]  /*3610*/  BSYNC B1 ;  /* 0x0000000000017941 */ /* 0x000fea0003800000 */
.L_x_82:
        /* <DEDUP_REMOVED lines=9> */
.L_x_85:
[----:B------:R-:W-:Y:S05]  /*36b0*/  BSYNC B1 ;  /* 0x0000000000017941 */ /* 0x000fea0003800000 */
.L_x_84:
        /* <DEDUP_REMOVED lines=10> */
.L_x_87:
[----:B------:R-:W-:Y:S05]  /*3760*/  BSYNC B1 ;  /* 0x0000000000017941 */ /* 0x000fea0003800000 */
.L_x_86:
        /* <DEDUP_REMOVED lines=10> */
.L_x_89:
[----:B------:R-:W-:Y:S05]  /*3810*/  BSYNC B1 ;  /* 0x0000000000017941 */ /* 0x000fea0003800000 */
.L_x_88:
        /* <DEDUP_REMOVED lines=9> */
.L_x_91:
[----:B------:R-:W-:Y:S05]  /*38b0*/  BSYNC B1 ;  /* 0x0000000000017941 */ /* 0x000fea0003800000 */
.L_x_90:
        /* <DEDUP_REMOVED lines=9> */
.L_x_93:
[----:B------:R-:W-:Y:S05]  /*3950*/  BSYNC B1 ;  /* 0x0000000000017941 */ /* 0x000fea0003800000 */
.L_x_92:
        /* <DEDUP_REMOVED lines=10> */
.L_x_95:
[----:B------:R-:W-:Y:S05]  /*3a00*/  BSYNC B1 ;  /* 0x0000000000017941 */ /* 0x000fea0003800000 */
.L_x_94:
        /* <DEDUP_REMOVED lines=10> */
.L_x_97:
[----:B------:R-:W-:Y:S05]  /*3ab0*/  BSYNC B1 ;  /* 0x0000000000017941 */ /* 0x000fea0003800000 */
.L_x_96:
        /* <DEDUP_REMOVED lines=9> */
.L_x_99:
[----:B------:R-:W-:Y:S05]  /*3b50*/  BSYNC B1 ;  /* 0x0000000000017941 */ /* 0x000fea0003800000 */
.L_x_98:
        /* <DEDUP_REMOVED lines=9> */
.L_x_101:
[----:B------:R-:W-:Y:S05]  /*3bf0*/  BSYNC B1 ;  /* 0x0000000000017941 */ /* 0x000fea0003800000 */
.L_x_100:
        /* <DEDUP_REMOVED lines=10> */
.L_x_103:
[----:B------:R-:W-:Y:S05]  /*3ca0*/  BSYNC B1 ;  /* 0x0000000000017941 */ /* 0x000fea0003800000 */
.L_x_102:
        /* <DEDUP_REMOVED lines=10> */
.L_x_105:
[----:B------:R-:W-:Y:S05]  /*3d50*/  BSYNC B1 ;  /* 0x0000000000017941 */ /* 0x000fea0003800000 */
.L_x_104:
        /* <DEDUP_REMOVED lines=9> */
.L_x_107:
[----:B------:R-:W-:Y:S05]  /*3df0*/  BSYNC B1 ;  /* 0x0000000000017941 */ /* 0x000fea0003800000 */
.L_x_106:
        /* <DEDUP_REMOVED lines=9> */
.L_x_109:
[----:B------:R-:W-:Y:S05]  /*3e90*/  BSYNC B1 ;  /* 0x0000000000017941 */ /* 0x000fea0003800000 */
.L_x_108:
        /* <DEDUP_REMOVED lines=10> */
.L_x_111:
[----:B------:R-:W-:Y:S05]  /*3f40*/  BSYNC B1 ;  /* 0x0000000000017941 */ /* 0x000fea0003800000 */
.L_x_110:
        /* <DEDUP_REMOVED lines=10> */
.L_x_113:
[----:B------:R-:W-:Y:S05]  /*3ff0*/  BSYNC B1 ;  /* 0x0000000000017941 */ /* 0x000fea0003800000 */
.L_x_112:
        /* <DEDUP_REMOVED lines=9> */
.L_x_115:
[----:B------:R-:W-:Y:S05]  /*4090*/  BSYNC B1 ;  /* 0x0000000000017941 */ /* 0x000fea0003800000 */
.L_x_114:
        /* <DEDUP_REMOVED lines=9> */
.L_x_117:
[----:B------:R-:W-:Y:S05]  /*4130*/  BSYNC B1 ;  /* 0x0000000000017941 */ /* 0x000fea0003800000 */
.L_x_116:
        /* <DEDUP_REMOVED lines=10> */
.L_x_119:
[----:B------:R-:W-:Y:S05]  /*41e0*/  BSYNC B1 ;  /* 0x0000000000017941 */ /* 0x000fea0003800000 */
.L_x_118:
        /* <DEDUP_REMOVED lines=10> */
.L_x_121:
[----:B------:R-:W-:Y:S05]  /*4290*/  BSYNC B1 ;  /* 0x0000000000017941 */ /* 0x000fea0003800000 */
.L_x_120:
        /* <DEDUP_REMOVED lines=9> */
.L_x_123:
[----:B------:R-:W-:Y:S05]  /*4330*/  BSYNC B1 ;  /* 0x0000000000017941 */ /* 0x000fea0003800000 */
.L_x_122:
        /* <DEDUP_REMOVED lines=9> */
.L_x_125:
[----:B------:R-:W-:Y:S05]  /*43d0*/  BSYNC B1 ;  /* 0x0000000000017941 */ /* 0x000fea0003800000 */
.L_x_124:
        /* <DEDUP_REMOVED lines=10> */
.L_x_127:
[----:B------:R-:W-:Y:S05]  /*4480*/  BSYNC B1 ;  /* 0x0000000000017941 */ /* 0x000fea0003800000 */
.L_x_126:
        /* <DEDUP_REMOVED lines=10> */
.L_x_129:
[----:B------:R-:W-:Y:S05]  /*4530*/  BSYNC B1 ;  /* 0x0000000000017941 */ /* 0x000fea0003800000 */
.L_x_128:
        /* <DEDUP_REMOVED lines=9> */
.L_x_131:
[----:B------:R-:W-:Y:S05]  /*45d0*/  BSYNC B1 ;  /* 0x0000000000017941 */ /* 0x000fea0003800000 */
.L_x_130:
        /* <DEDUP_REMOVED lines=9> */
.L_x_133:
[----:B------:R-:W-:Y:S05]  /*4670*/  BSYNC B1 ;  /* 0x0000000000017941 */ /* 0x000fea0003800000 */
.L_x_132:
        /* <DEDUP_REMOVED lines=10> */
.L_x_135:
[----:B------:R-:W-:Y:S05]  /*4720*/  BSYNC B1 ;  /* 0x0000000000017941 */ /* 0x000fea0003800000 */
.L_x_134:
        /* <DEDUP_REMOVED lines=10> */
.L_x_137:
[----:B------:R-:W-:Y:S05]  /*47d0*/  BSYNC B1 ;  /* 0x0000000000017941 */ /* 0x000fea0003800000 */
.L_x_136:
        /* <DEDUP_REMOVED lines=9> */
.L_x_139:
[----:B------:R-:W-:Y:S05]  /*4870*/  BSYNC B1 ;  /* 0x0000000000017941 */ /* 0x000fea0003800000 */
.L_x_138:
        /* <DEDUP_REMOVED lines=9> */
.L_x_141:
[----:B------:R-:W-:Y:S05]  /*4910*/  BSYNC B1 ;  /* 0x0000000000017941 */ /* 0x000fea0003800000 */
.L_x_140:
        /* <DEDUP_REMOVED lines=10> */
.L_x_143:
[----:B------:R-:W-:Y:S05]  /*49c0*/  BSYNC B1 ;  /* 0x0000000000017941 */ /* 0x000fea0003800000 */
.L_x_142:
        /* <DEDUP_REMOVED lines=10> */
.L_x_145:
[----:B------:R-:W-:Y:S05]  /*4a70*/  BSYNC B1 ;  /* 0x0000000000017941 */ /* 0x000fea0003800000 */
.L_x_144:
        /* <DEDUP_REMOVED lines=9> */
.L_x_147:
[----:B------:R-:W-:Y:S05]  /*4b10*/  BSYNC B1 ;  /* 0x0000000000017941 */ /* 0x000fea0003800000 */
.L_x_146:
        /* <DEDUP_REMOVED lines=9> */
.L_x_149:
[----:B------:R-:W-:Y:S05]  /*4bb0*/  BSYNC B1 ;  /* 0x0000000000017941 */ /* 0x000fea0003800000 */
.L_x_148:
        /* <DEDUP_REMOVED lines=10> */
.L_x_151:
[----:B------:R-:W-:Y:S05]  /*4c60*/  BSYNC B1 ;  /* 0x0000000000017941 */ /* 0x000fea0003800000 */
.L_x_150:
[----:B-----5:R-:W-:Y:S01]  /*4c70*/  HADD2.F32 R5, -RZ, R24.H0_H0 ;  /* 0x20000018ff057230 */ /* 0x020fe20000004100 */
[----:B------:R-:W-:Y:S01]  /*4c80*/  ISETP.GT.AND P0, PT, R4, 0x79, PT ;  /* 0x000000790400780c */ /* 0x000fe20003f04270 */
[----:B------:R-:W-:Y:S01]  /*4c90*/  @P2 IMAD.MOV.U32 R4, RZ, RZ, R10 ;  /* 0x000000ffff042224 */ /* 0x000fe200078e000a */
[----:B------:R-:W-:Y:S02]  /*4ca0*/  BSSY B1, `(.L_x_152) ;  /* 0x000000a000017945 */ /* 0x000fe40003800000 */
[----:B------:R-:W-:Y:S01]  /*4cb0*/  FMUL R5, R5, R90 ;  /* 0x0000005a05057220 */ /* 0x000fe20000400000 */
[----:B------:R-:W-:-:S03]  /*4cc0*/  ISETP.GT.AND P3, PT, R3, RZ, P0 ;  /* 0x000000ff0300720c */ /* 0x000fc60000764270 */
[----:B------:R-:W-:-:S05]  /*4cd0*/  FFMA R5, R84, R23, R5 ;  /* 0x0000001754057223 */ /* 0x000fca0000000005 */
[----:B------:R-:W-:-:S04]  /*4ce0*/  F2FP.F16.F32.PACK_AB R5, RZ, R5 ;  /* 0x00000005ff05723e */ /* 0x000fc800000000ff */
[----:B0-----:R-:W-:Y:S01]  /*4cf0*/  PRMT R14, R5, 0x7610, R14 ;  /* 0x00007610050e7816 */ /* 0x001fe2000000000e */
[----:B------:R-:W-:-:S05]  /*4d00*/  @P2 IMAD.MOV.U32 R5, RZ, RZ, R11 ;  /* 0x000000ffff052224 */ /* 0x000fca00078e000b */
[----:B------:R0:W-:Y:S01]  /*4d10*/  @P2 STG.E.U16 desc[UR36][R4.64+0xf0], R14 ;  /* 0x0000f00e04002986 */ /* 0x0001e2000c101524 */
[----:B------:R-:W-:Y:S05]  /*4d20*/  @!P3 BRA `(.L_x_153) ;  /* 0x000000000004b947 */ /* 0x000fea0003800000 */
[----:B------:R0:W5:Y:S02]  /*4d30*/  LDG.E.LTC128B.U16 R24, desc[UR36][R6.64+0xf2] ;  /* 0x0000f22406187981 */ /* 0x000164000c1e1520 */
.L_x_153:
[----:B------:R-:W-:Y:S05]  /*4d40*/  BSYNC B1 ;  /* 0x0000000000017941 */ /* 0x000fea0003800000 */
.L_x_152:
        /* <DEDUP_REMOVED lines=9> */
.L_x_155:
[----:B------:R-:W-:Y:S05]  /*4de0*/  BSYNC B1 ;  /* 0x0000000000017941 */ /* 0x000fea0003800000 */
.L_x_154:
[----:B-----5:R-:W-:Y:S01]  /*4df0*/  HADD2.F32 R5, -RZ, R24.H0_H0 ;  /* 0x20000018ff057230 */ /* 0x020fe20000004100 */
[----:B------:R-:W-:Y:S01]  /*4e00*/  ISETP.GT.AND P0, PT, R3, 0x8, P0 ;  /* 0x000000080300780c */ /* 0x000fe20000704270 */
[----:B0-----:R-:W-:Y:S01]  /*4e10*/  @P1 IMAD.MOV.U32 R4, RZ, RZ, R12 ;  /* 0x000000ffff041224 */ /* 0x001fe200078e000c */
[----:B------:R-:W-:Y:S02]  /*4e20*/  BSSY B1, `(.L_x_156) ;  /* 0x0000009000017945 */ /* 0x000fe40003800000 */
[----:B------:R-:W-:-:S04]  /*4e30*/  FMUL R5, R5, R90 ;  /* 0x0000005a05057220 */ /* 0x000fc80000400000 */
[----:B------:R-:W-:-:S05]  /*4e40*/  FFMA R5, R86, R23, R5 ;  /* 0x0000001756057223 */ /* 0x000fca0000000005 */
[----:B------:R-:W-:-:S04]  /*4e50*/  F2FP.F16.F32.PACK_AB R5, RZ, R5 ;  /* 0x00000005ff05723e */ /* 0x000fc800000000ff */
[----:B-1-3--:R-:W-:Y:S01]  /*4e60*/  PRMT R6, R5, 0x7610, R6 ;  /* 0x0000761005067816 */ /* 0x00afe20000000006 */
[----:B------:R-:W-:-:S05]  /*4e70*/  @P1 IMAD.MOV.U32 R5, RZ, RZ, R13 ;  /* 0x000000ffff051224 */ /* 0x000fca00078e000d */
[----:B------:R0:W-:Y:S01]  /*4e80*/  @P1 STG.E.U16 desc[UR36][R4.64+0xf0], R6 ;  /* 0x0000f00604001986 */ /* 0x0001e2000c101524 */
[----:B------:R-:W-:Y:S05]  /*4e90*/  @!P0 BRA `(.L_x_157) ;  /* 0x0000000000048947 */ /* 0x000fea0003800000 */
[----:B------:R1:W5:Y:S02]  /*4ea0*/  LDG.E.LTC128B.U16 R24, desc[UR36][R8.64+0xf2] ;  /* 0x0000f22408187981 */ /* 0x000364000c1e1520 */
.L_x_157:
[----:B------:R-:W-:Y:S05]  /*4eb0*/  BSYNC B1 ;  /* 0x0000000000017941 */ /* 0x000fea0003800000 */
.L_x_156:
[----:B------:R-:W-:Y:S05]  /*4ec0*/  @!P0 BRA `(.L_x_158) ;  /* 0x0000001000e88947 */ /* 0x000fea0003800000 */
[----:B-----5:R-:W-:-:S05]  /*4ed0*/  HADD2.F32 R3, -RZ, R24.H0_H0 ;  /* 0x20000018ff037230 */ /* 0x020fca0000004100 */
[----:B0-----:R-:W-:-:S04]  /*4ee0*/  FMUL R4, R3, R90 ;  /* 0x0000005a03047220 */ /* 0x001fc80000400000 */
[----:B------:R-:W-:-:S05]  /*4ef0*/  FFMA R4, R87, R23, R4 ;  /* 0x0000001757047223 */ /* 0x000fca0000000004 */
[----:B------:R-:W-:-:S05]  /*4f00*/  F2FP.F16.F32.PACK_AB R4, RZ, R4 ;  /* 0x00000004ff04723e */ /* 0x000fca00000000ff */
[----:B------:R3:W-:Y:S01]  /*4f10*/  STG.E.U16 desc[UR36][R12.64+0xf2], R4 ;  /* 0x0000f2040c007986 */ /* 0x0007e2000c101524 */
[----:B------:R-:W-:Y:S05]  /*4f20*/  BRA `(.L_x_158) ;  /* 0x0000001000d07947 */ /* 0x000fea0003800000 */
.L_x_33:
[----:B------:R-:W-:Y:S01]  /*4f30*/  ISETP.GT.AND P3, PT, R4, 0x1, PT ;  /* 0x000000010400780c */ /* 0x000fe20003f64270 */
[----:B------:R-:W-:Y:S01]  /*4f40*/  ULDC.64 UR4, c[0x0][0x5c0] ;  /* 0x0001700000047ab9 */ /* 0x000fe20000000a00 */
[-C--:B------:R-:W-:Y:S01]  /*4f50*/  FMUL R24, R24, R23.reuse ;  /* 0x0000001718187220 */ /* 0x080fe20000400000 */
[----:B------:R-:W-:Y:S01]  /*4f60*/  LEA R6, P4, R106, UR4, 0x1 ;  /* 0x000000046a067c11 */ /* 0x000fe2000f8808ff */
[-C--:B------:R-:W-:Y:S01]  /*4f70*/  FMUL R25, R25, R23.reuse ;  /* 0x0000001719197220 */ /* 0x080fe20000400000 */
[----:B------:R-:W-:Y:S01]  /*4f80*/  ISETP.GT.AND P0, PT, R3, RZ, P3 ;  /* 0x000000ff0300720c */ /* 0x000fe20001f04270 */
[-C--:B------:R-:W-:Y:S01]  /*4f90*/  FMUL R26, R26, R23.reuse ;  /* 0x000000171a1a7220 */ /* 0x080fe20000400000 */
[----:B------:R-:W-:Y:S01]  /*4fa0*/  F2FP.F16.F32.PACK_AB R24, RZ, R24 ;  /* 0x00000018ff18723e */ /* 0x000fe200000000ff */
[-C--:B------:R-:W-:Y:S01]  /*4fb0*/  FMUL R27, R27, R23.reuse ;  /* 0x000000171b1b7220 */ /* 0x080fe20000400000 */
[----:B------:R-:W-:Y:S01]  /*4fc0*/  LEA.HI.X R7, R106, UR5, R103, 0x1, P4 ;  /* 0x000000056a077c11 */ /* 0x000fe2000a0f0c67 */
[----:B------:R-:W-:Y:S01]  /*4fd0*/  FMUL R28, R28, R23 ;  /* 0x000000171c1c7220 */ /* 0x000fe20000400000 */
[----:B------:R-:W-:Y:S01]  /*4fe0*/  F2FP.F16.F32.PACK_AB R25, RZ, R25 ;  /* 0x00000019ff19723e */ /* 0x000fe200000000ff */
[-C--:B------:R-:W-:Y:S01]  /*4ff0*/  FMUL R29, R29, R23.reuse ;  /* 0x000000171d1d7220 */ /* 0x080fe20000400000 */
[----:B------:R-:W-:Y:S01]  /*5000*/  ISETP.GT.AND P2, PT, R3, 0x8, P2 ;  /* 0x000000080300780c */ /* 0x000fe20001744270 */
[----:B------:R-:W-:Y:S01]  /*5010*/  @P1 STG.E.U16 desc[UR36][R6.64], R24 ;  /* 0x0000001806001986 */ /* 0x000fe2000c101524 */
[----:B------:R-:W-:Y:S01]  /*5020*/  ISETP.GT.AND P1, PT, R4, 0x8, PT ;  /* 0x000000080400780c */ /* 0x000fe20003f24270 */
[-C--:B------:R-:W-:Y:S01]  /*5030*/  FMUL R30, R30, R23.reuse ;  /* 0x000000171e1e7220 */ /* 0x080fe20000400000 */
[C---:B------:R-:W-:Y:S01]  /*5040*/  SHF.L.U64.HI R5, R91.reuse, 0x1, R92 ;  /* 0x000000015b057819 */ /* 0x040fe2000001025c */
[----:B------:R-:W-:Y:S01]  /*5050*/  @P0 STG.E.U16 desc[UR36][R6.64+0x2], R25 ;  /* 0x0000021906000986 */ /* 0x000fe2000c101524 */
[----:B------:R-:W-:Y:S01]  /*5060*/  LEA R8, P5, R91, R6, 0x1 ;  /* 0x000000065b087211 */ /* 0x000fe200078a08ff */
[-C--:B------:R-:W-:Y:S01]  /*5070*/  FMUL R31, R31, R23.reuse ;  /* 0x000000171f1f7220 */ /* 0x080fe20000400000 */
[----:B------:R-:W-:Y:S01]  /*5080*/  ISETP.GT.AND P3, PT, R3, 0x8, P3 ;  /* 0x000000080300780c */ /* 0x000fe20001f64270 */
[-C--:B------:R-:W-:Y:S01]  /*5090*/  FMUL R32, R32, R23.reuse ;  /* 0x0000001720207220 */ /* 0x080fe20000400000 */
[----:B------:R-:W-:Y:S01]  /*50a0*/  ISETP.GT.AND P0, PT, R4, 0x9, PT ;  /* 0x000000090400780c */ /* 0x000fe20003f04270 */
[----:B------:R-:W-:Y:S01]  /*50b0*/  IMAD.X R9, R5, 0x1, R7, P5 ;  /* 0x0000000105097824 */ /* 0x000fe200028e0607 */
[----:B------:R-:W-:Y:S01]  /*50c0*/  ISETP.GT.AND P4, PT, R3, RZ, P1 ;  /* 0x000000ff0300720c */ /* 0x000fe20000f84270 */
[-C--:B------:R-:W-:Y:S01]  /*50d0*/  FMUL R33, R33, R23.reuse ;  /* 0x0000001721217220 */ /* 0x080fe20000400000 */
[----:B------:R-:W-:Y:S01]  /*50e0*/  F2FP.F16.F32.PACK_AB R26, RZ, R26 ;  /* 0x0000001aff1a723e */ /* 0x000fe200000000ff */
[-C--:B------:R-:W-:Y:S01]  /*50f0*/  FMUL R34, R34, R23.reuse ;  /* 0x0000001722227220 */ /* 0x080fe20000400000 */
[----:B------:R-:W-:Y:S01]  /*5100*/  ISETP.GT.AND P5, PT, R3, RZ, P0 ;  /* 0x000000ff0300720c */ /* 0x000fe200007a4270 */
[----:B------:R-:W-:Y:S01]  /*5110*/  FMUL R35, R35, R23 ;  /* 0x0000001723237220 */ /* 0x000fe20000400000 */
[----:B------:R-:W-:Y:S01]  /*5120*/  F2FP.F16.F32.PACK_AB R27, RZ, R27 ;  /* 0x0000001bff1b723e */ /* 0x000fe200000000ff */
[----:B------:R-:W-:Y:S01]  /*5130*/  @P2 STG.E.U16 desc[UR36][R8.64], R26 ;  /* 0x0000001a08002986 */ /* 0x000fe2000c101524 */
[----:B------:R-:W-:Y:S01]  /*5140*/  F2FP.F16.F32.PACK_AB R28, RZ, R28 ;  /* 0x0000001cff1c723e */ /* 0x000fe200000000ff */
[-C--:B------:R-:W-:Y:S01]  /*5150*/  FMUL R36, R36, R23.reuse ;  /* 0x0000001724247220 */ /* 0x080fe20000400000 */
[----:B------:R-:W-:Y:S01]  /*5160*/  ISETP.GT.AND P2, PT, R3, 0x8, P1 ;  /* 0x000000080300780c */ /* 0x000fe20000f44270 */
[----:B------:R-:W-:Y:S01]  /*5170*/  @P3 STG.E.U16 desc[UR36][R8.64+0x2], R27 ;  /* 0x0000021b08003986 */ /* 0x000fe2000c101524 */
[----:B------:R-:W-:Y:S01]  /*5180*/  ISETP.GT.AND P1, PT, R4, 0x10, PT ;  /* 0x000000100400780c */ /* 0x000fe20003f24270 */
[----:B------:R-:W-:Y:S01]  /*5190*/  FMUL R37, R37, R23 ;  /* 0x0000001725257220 */ /* 0x000fe20000400000 */
[----:B------:R-:W-:Y:S01]  /*51a0*/  F2FP.F16.F32.PACK_AB R29, RZ, R29 ;  /* 0x0000001dff1d723e */ /* 0x000fe200000000ff */
[----:B------:R-:W-:Y:S01]  /*51b0*/  @P4 STG.E.U16 desc[UR36][R6.64+0x10], R28 ;  /* 0x0000101c06004986 */ /* 0x000fe2000c101524 */
[C---:B------:R-:W-:Y:S01]  /*51c0*/  ISETP.GT.AND P3, PT, R3.reuse, 0x8, P0 ;  /* 0x000000080300780c */ /* 0x040fe20000764270 */
[-C--:B------:R-:W-:Y:S01]  /*51d0*/  FMUL R38, R38, R23.reuse ;  /* 0x0000001726267220 */ /* 0x080fe20000400000 */
[----:B------:R-:W-:Y:S01]  /*51e0*/  ISETP.GT.AND P0, PT, R4, 0x11, PT ;  /* 0x000000110400780c */ /* 0x000fe20003f04270 */
[----:B------:R-:W-:Y:S01]  /*51f0*/  @P5 STG.E.U16 desc[UR36][R6.64+0x12], R29 ;  /* 0x0000121d06005986 */ /* 0x000fe2000c101524 */
        /* <DEDUP_REMOVED lines=161> */
[----:B------:R-:W-:Y:S01]  /*5c10*/  FMUL R87, R87, R23 ;  /* 0x0000001757577220 */ /* 0x000fe20000400000 */
[----:B------:R-:W-:-:S02]  /*5c20*/  F2FP.F16.F32.PACK_AB R62, RZ, R62 ;  /* 0x0000003eff3e723e */ /* 0x000fc400000000ff */
[C---:B------:R-:W-:Y:S02]  /*5c30*/  ISETP.GT.AND P5, PT, R3.reuse, RZ, P0 ;  /* 0x000000ff0300720c */ /* 0x040fe400007a4270 */
[----:B------:R-:W-:Y:S01]  /*5c40*/  F2FP.F16.F32.PACK_AB R63, RZ, R63 ;  /* 0x0000003fff3f723e */ /* 0x000fe200000000ff */
[----:B------:R-:W-:Y:S01]  /*5c50*/  @P2 STG.E.U16 desc[UR36][R8.64+0x90], R62 ;  /* 0x0000903e08002986 */ /* 0x000fe2000c101524 */
[----:B------:R-:W-:Y:S02]  /*5c60*/  F2FP.F16.F32.PACK_AB R64, RZ, R64 ;  /* 0x00000040ff40723e */ /* 0x000fe400000000ff */
[C---:B------:R-:W-:Y:S01]  /*5c70*/  ISETP.GT.AND P2, PT, R3.reuse, 0x8, P1 ;  /* 0x000000080300780c */ /* 0x040fe20000f44270 */
[----:B------:R-:W-:Y:S01]  /*5c80*/  @P3 STG.E.U16 desc[UR36][R8.64+0x92], R63 ;  /* 0x0000923f08003986 */ /* 0x000fe2000c101524 */
[----:B------:R-:W-:Y:S02]  /*5c90*/  ISETP.GT.AND P1, PT, R4, 0x58, PT ;  /* 0x000000580400780c */ /* 0x000fe40003f24270 */
[----:B------:R-:W-:Y:S01]  /*5ca0*/  F2FP.F16.F32.PACK_AB R65, RZ, R65 ;  /* 0x00000041ff41723e */ /* 0x000fe200000000ff */
[----:B------:R-:W-:Y:S01]  /*5cb0*/  @P4 STG.E.U16 desc[UR36][R6.64+0xa0], R64 ;  /* 0x0000a04006004986 */ /* 0x000fe2000c101524 */
[----:B------:R-:W-:-:S02]  /*5cc0*/  ISETP.GT.AND P3, PT, R3, 0x8, P0 ;  /* 0x000000080300780c */ /* 0x000fc40000764270 */
[----:B------:R-:W-:Y:S01]  /*5cd0*/  ISETP.GT.AND P0, PT, R4, 0x59, PT ;  /* 0x000000590400780c */ /* 0x000fe20003f04270 */
[----:B------:R-:W-:Y:S01]  /*5ce0*/  @P5 STG.E.U16 desc[UR36][R6.64+0xa2], R65 ;  /* 0x0000a24106005986 */ /* 0x000fe2000c101524 */
[C---:B------:R-:W-:Y:S02]  /*5cf0*/  ISETP.GT.AND P4, PT, R3.reuse, RZ, P1 ;  /* 0x000000ff0300720c */ /* 0x040fe40000f84270 */
[----:B------:R-:W-:Y:S02]  /*5d00*/  F2FP.F16.F32.PACK_AB R66, RZ, R66 ;  /* 0x00000042ff42723e */ /* 0x000fe400000000ff */
[----:B------:R-:W-:Y:S02]  /*5d10*/  ISETP.GT.AND P5, PT, R3, RZ, P0 ;  /* 0x000000ff0300720c */ /* 0x000fe400007a4270 */
[----:B------:R-:W-:Y:S01]  /*5d20*/  F2FP.F16.F32.PACK_AB R67, RZ, R67 ;  /* 0x00000043ff43723e */ /* 0x000fe200000000ff */
[----:B------:R-:W-:Y:S01]  /*5d30*/  @P2 STG.E.U16 desc[UR36][R8.64+0xa0], R66 ;  /* 0x0000a04208002986 */ /* 0x000fe2000c101524 */
[----:B------:R-:W-:-:S02]  /*5d40*/  F2FP.F16.F32.PACK_AB R68, RZ, R68 ;  /* 0x00000044ff44723e */ /* 0x000fc400000000ff */
[C---:B------:R-:W-:Y:S01]  /*5d50*/  ISETP.GT.AND P2, PT, R3.reuse, 0x8, P1 ;  /* 0x000000080300780c */ /* 0x040fe20000f44270 */
[----:B------:R-:W-:Y:S01]  /*5d60*/  @P3 STG.E.U16 desc[UR36][R8.64+0xa2], R67 ;  /* 0x0000a24308003986 */ /* 0x000fe2000c101524 */
[C---:B------:R-:W-:Y:S02]  /*5d70*/  ISETP.GT.AND P1, PT, R4.reuse, 0x60, PT ;  /* 0x000000600400780c */ /* 0x040fe40003f24270 */
[----:B------:R-:W-:Y:S01]  /*5d80*/  F2FP.F16.F32.PACK_AB R69, RZ, R69 ;  /* 0x00000045ff45723e */ /* 0x000fe200000000ff */
[----:B------:R-:W-:Y:S01]  /*5d90*/  @P4 STG.E.U16 desc[UR36][R6.64+0xb0], R68 ;  /* 0x0000b04406004986 */ /* 0x000fe2000c101524 */
[C---:B------:R-:W-:Y:S02]  /*5da0*/  ISETP.GT.AND P3, PT, R3.reuse, 0x8, P0 ;  /* 0x000000080300780c */ /* 0x040fe40000764270 */
[----:B------:R-:W-:Y:S01]  /*5db0*/  ISETP.GT.AND P0, PT, R4, 0x61, PT ;  /* 0x000000610400780c */ /* 0x000fe20003f04270 */
[----:B------:R-:W-:Y:S01]  /*5dc0*/  @P5 STG.E.U16 desc[UR36][R6.64+0xb2], R69 ;  /* 0x0000b24506005986 */ /* 0x000fe2000c101524 */
[----:B------:R-:W-:-:S02]  /*5dd0*/  ISETP.GT.AND P4, PT, R3, RZ, P1 ;  /* 0x000000ff0300720c */ /* 0x000fc40000f84270 */
[C---:B------:R-:W-:Y:S02]  /*5de0*/  ISETP.GT.AND P5, PT, R3.reuse, RZ, P0 ;  /* 0x000000ff0300720c */ /* 0x040fe400007a4270 */
[----:B------:R-:W-:Y:S02]  /*5df0*/  F2FP.F16.F32.PACK_AB R70, RZ, R70 ;  /* 0x00000046ff46723e */ /* 0x000fe400000000ff */
[----:B------:R-:W-:Y:S02]  /*5e00*/  F2FP.F16.F32.PACK_AB R71, RZ, R71 ;  /* 0x00000047ff47723e */ /* 0x000fe400000000ff */
[----:B------:R-:W-:Y:S01]  /*5e10*/  F2FP.F16.F32.PACK_AB R72, RZ, R72 ;  /* 0x00000048ff48723e */ /* 0x000fe200000000ff */
[----:B------:R-:W-:Y:S01]  /*5e20*/  @P2 STG.E.U16 desc[UR36][R8.64+0xb0], R70 ;  /* 0x0000b04608002986 */ /* 0x000fe2000c101524 */
[----:B------:R-:W-:Y:S02]  /*5e30*/  F2FP.F16.F32.PACK_AB R73, RZ, R73 ;  /* 0x00000049ff49723e */ /* 0x000fe400000000ff */
[C---:B------:R-:W-:Y:S01]  /*5e40*/  ISETP.GT.AND P1, PT, R3.reuse, 0x8, P1 ;  /* 0x000000080300780c */ /* 0x040fe20000f24270 */
[----:B------:R-:W-:Y:S01]  /*5e50*/  @P3 STG.E.U16 desc[UR36][R8.64+0xb2], R71 ;  /* 0x0000b24708003986 */ /* 0x000fe2000c101524 */
[----:B------:R-:W-:-:S02]  /*5e60*/  ISETP.GT.AND P2, PT, R3, 0x8, P0 ;  /* 0x000000080300780c */ /* 0x000fc40000744270 */
[C---:B------:R-:W-:Y:S01]  /*5e70*/  ISETP.GT.AND P0, PT, R4.reuse, 0x69, PT ;  /* 0x000000690400780c */ /* 0x040fe20003f04270 */
[----:B------:R-:W-:Y:S01]  /*5e80*/  @P4 STG.E.U16 desc[UR36][R6.64+0xc0], R72 ;  /* 0x0000c04806004986 */ /* 0x000fe2000c101524 */
[----:B------:R-:W-:Y:S02]  /*5e90*/  ISETP.GT.AND P4, PT, R4, 0x68, PT ;  /* 0x000000680400780c */ /* 0x000fe40003f84270 */
[----:B------:R-:W-:Y:S01]  /*5ea0*/  F2FP.F16.F32.PACK_AB R74, RZ, R74 ;  /* 0x0000004aff4a723e */ /* 0x000fe200000000ff */
[----:B------:R-:W-:Y:S01]  /*5eb0*/  @P5 STG.E.U16 desc[UR36][R6.64+0xc2], R73 ;  /* 0x0000c24906005986 */ /* 0x000fe2000c101524 */
[C---:B------:R-:W-:Y:S02]  /*5ec0*/  ISETP.GT.AND P5, PT, R3.reuse, RZ, P4 ;  /* 0x000000ff0300720c */ /* 0x040fe400027a4270 */
[----:B------:R-:W-:Y:S01]  /*5ed0*/  ISETP.GT.AND P3, PT, R3, RZ, P0 ;  /* 0x000000ff0300720c */ /* 0x000fe20000764270 */
[----:B------:R-:W-:Y:S01]  /*5ee0*/  @P1 STG.E.U16 desc[UR36][R8.64+0xc0], R74 ;  /* 0x0000c04a08001986 */ /* 0x000fe2000c101524 */
[----:B------:R-:W-:-:S02]  /*5ef0*/  F2FP.F16.F32.PACK_AB R75, RZ, R75 ;  /* 0x0000004bff4b723e */ /* 0x000fc400000000ff */
[----:B------:R-:W-:Y:S02]  /*5f00*/  F2FP.F16.F32.PACK_AB R76, RZ, R76 ;  /* 0x0000004cff4c723e */ /* 0x000fe400000000ff */
[C---:B------:R-:W-:Y:S01]  /*5f10*/  ISETP.GT.AND P4, PT, R3.reuse, 0x8, P4 ;  /* 0x000000080300780c */ /* 0x040fe20002784270 */
[----:B------:R-:W-:Y:S01]  /*5f20*/  @P2 STG.E.U16 desc[UR36][R8.64+0xc2], R75 ;  /* 0x0000c24b08002986 */ /* 0x000fe2000c101524 */
[----:B------:R-:W-:Y:S02]  /*5f30*/  F2FP.F16.F32.PACK_AB R77, RZ, R77 ;  /* 0x0000004dff4d723e */ /* 0x000fe400000000ff */
[C---:B------:R-:W-:Y:S01]  /*5f40*/  ISETP.GT.AND P2, PT, R4.reuse, 0x71, PT ;  /* 0x000000710400780c */ /* 0x040fe20003f44270 */
[----:B------:R-:W-:Y:S01]  /*5f50*/  @P5 STG.E.U16 desc[UR36][R6.64+0xd0], R76 ;  /* 0x0000d04c06005986 */ /* 0x000fe2000c101524 */
[----:B------:R-:W-:Y:S02]  /*5f60*/  ISETP.GT.AND P5, PT, R3, 0x8, P0 ;  /* 0x000000080300780c */ /* 0x000fe400007a4270 */
[C---:B------:R-:W-:Y:S01]  /*5f70*/  ISETP.GT.AND P1, PT, R4.reuse, 0x78, PT ;  /* 0x000000780400780c */ /* 0x040fe20003f24270 */
[----:B------:R-:W-:Y:S01]  /*5f80*/  @P3 STG.E.U16 desc[UR36][R6.64+0xd2], R77 ;  /* 0x0000d24d06003986 */ /* 0x000fe2000c101524 */
[----:B------:R-:W-:-:S02]  /*5f90*/  ISETP.GT.AND P3, PT, R4, 0x70, PT ;  /* 0x000000700400780c */ /* 0x000fc40003f64270 */
[----:B------:R-:W-:Y:S01]  /*5fa0*/  ISETP.GT.AND P0, PT, R4, 0x79, PT ;  /* 0x000000790400780c */ /* 0x000fe20003f04270 */
[----:B------:R-:W-:Y:S01]  /*5fb0*/  @P4 IMAD.MOV.U32 R4, RZ, RZ, R8 ;  /* 0x000000ffff044224 */ /* 0x000fe200078e0008 */
[----:B------:R-:W-:Y:S01]  /*5fc0*/  F2FP.F16.F32.PACK_AB R78, RZ, R78 ;  /* 0x0000004eff4e723e */ /* 0x000fe200000000ff */
[----:B------:R-:W-:Y:S01]  /*5fd0*/  @P4 IMAD.MOV.U32 R5, RZ, RZ, R9 ;  /* 0x000000ffff054224 */ /* 0x000fe200078e0009 */
[----:B------:R-:W-:Y:S02]  /*5fe0*/  F2FP.F16.F32.PACK_AB R79, RZ, R79 ;  /* 0x0000004fff4f723e */ /* 0x000fe400000000ff */
[----:B------:R-:W-:Y:S02]  /*5ff0*/  F2FP.F16.F32.PACK_AB R80, RZ, R80 ;  /* 0x00000050ff50723e */ /* 0x000fe400000000ff */
[----:B------:R0:W-:Y:S01]  /*6000*/  @P4 STG.E.U16 desc[UR36][R4.64+0xd0], R78 ;  /* 0x0000d04e04004986 */ /* 0x0001e2000c101524 */
[----:B------:R-:W-:Y:S02]  /*6010*/  ISETP.GT.AND P4, PT, R3, RZ, P2 ;  /* 0x000000ff0300720c */ /* 0x000fe40001784270 */
[----:B------:R-:W-:-:S02]  /*6020*/  F2FP.F16.F32.PACK_AB R81, RZ, R81 ;  /* 0x00000051ff51723e */ /* 0x000fc400000000ff */
[----:B------:R-:W-:Y:S02]  /*6030*/  ISETP.GT.AND P2, PT, R3, 0x8, P2 ;  /* 0x000000080300780c */ /* 0x000fe40001744270 */
[----:B------:R-:W-:Y:S02]  /*6040*/  F2FP.F16.F32.PACK_AB R82, RZ, R82 ;  /* 0x00000052ff52723e */ /* 0x000fe400000000ff */
[----:B------:R-:W-:Y:S02]  /*6050*/  F2FP.F16.F32.PACK_AB R83, RZ, R83 ;  /* 0x00000053ff53723e */ /* 0x000fe400000000ff */
[----:B------:R-:W-:Y:S01]  /*6060*/  F2FP.F16.F32.PACK_AB R84, RZ, R84 ;  /* 0x00000054ff54723e */ /* 0x000fe200000000ff */
[----:B0-----:R-:W-:Y:S01]  /*6070*/  @P5 IMAD.MOV.U32 R4, RZ, RZ, R8 ;  /* 0x000000ffff045224 */ /* 0x001fe200078e0008 */
[----:B------:R-:W-:Y:S01]  /*6080*/  F2FP.F16.F32.PACK_AB R85, RZ, R85 ;  /* 0x00000055ff55723e */ /* 0x000fe200000000ff */
[----:B------:R-:W-:Y:S01]  /*6090*/  @P5 IMAD.MOV.U32 R5, RZ, RZ, R9 ;  /* 0x000000ffff055224 */ /* 0x000fe200078e0009 */
[----:B------:R-:W-:-:S02]  /*60a0*/  F2FP.F16.F32.PACK_AB R86, RZ, R86 ;  /* 0x00000056ff56723e */ /* 0x000fc400000000ff */
[----:B------:R-:W-:Y:S02]  /*60b0*/  F2FP.F16.F32.PACK_AB R87, RZ, R87 ;  /* 0x00000057ff57723e */ /* 0x000fe400000000ff */
[----:B------:R0:W-:Y:S01]  /*60c0*/  @P5 STG.E.U16 desc[UR36][R4.64+0xd2], R79 ;  /* 0x0000d24f04005986 */ /* 0x0001e2000c101524 */
[C---:B------:R-:W-:Y:S02]  /*60d0*/  ISETP.GT.AND P5, PT, R3.reuse, RZ, P3 ;  /* 0x000000ff0300720c */ /* 0x040fe40001fa4270 */
[----:B------:R-:W-:-:S11]  /*60e0*/  ISETP.GT.AND P3, PT, R3, 0x8, P3 ;  /* 0x000000080300780c */ /* 0x000fd60001f64270 */
[----:B0-----:R-:W-:Y:S02]  /*60f0*/  @P5 IMAD.MOV.U32 R4, RZ, RZ, R6 ;  /* 0x000000ffff045224 */ /* 0x001fe400078e0006 */
[----:B------:R-:W-:-:S05]  /*6100*/  @P5 IMAD.MOV.U32 R5, RZ, RZ, R7 ;  /* 0x000000ffff055224 */ /* 0x000fca00078e0007 */
[----:B------:R0:W-:Y:S01]  /*6110*/  @P5 STG.E.U16 desc[UR36][R4.64+0xe0], R80 ;  /* 0x0000e05004005986 */ /* 0x0001e2000c101524 */
[C---:B------:R-:W-:Y:S02]  /*6120*/  ISETP.GT.AND P5, PT, R3.reuse, RZ, P0 ;  /* 0x000000ff0300720c */ /* 0x040fe400007a4270 */
[----:B------:R-:W-:Y:S01]  /*6130*/  ISETP.GT.AND P0, PT, R3, 0x8, P0 ;  /* 0x000000080300780c */ /* 0x000fe20000704270 */
[----:B0-----:R-:W-:Y:S02]  /*6140*/  @P4 IMAD.MOV.U32 R4, RZ, RZ, R6 ;  /* 0x000000ffff044224 */ /* 0x001fe400078e0006 */
[----:B------:R-:W-:-:S05]  /*6150*/  @P4 IMAD.MOV.U32 R5, RZ, RZ, R7 ;  /* 0x000000ffff054224 */ /* 0x000fca00078e0007 */
[----:B------:R0:W-:Y:S01]  /*6160*/  @P4 STG.E.U16 desc[UR36][R4.64+0xe2], R81 ;  /* 0x0000e25104004986 */ /* 0x0001e2000c101524 */
[C---:B------:R-:W-:Y:S02]  /*6170*/  ISETP.GT.AND P4, PT, R3.reuse, RZ, P1 ;  /* 0x000000ff0300720c */ /* 0x040fe40000f84270 */
[----:B------:R-:W-:Y:S01]  /*6180*/  ISETP.GT.AND P1, PT, R3, 0x8, P1 ;  /* 0x000000080300780c */ /* 0x000fe20000f24270 */
[----:B0-----:R-:W-:Y:S02]  /*6190*/  @P3 IMAD.MOV.U32 R4, RZ, RZ, R8 ;  /* 0x000000ffff043224 */ /* 0x001fe400078e0008 */
[----:B------:R-:W-:-:S05]  /*61a0*/  @P3 IMAD.MOV.U32 R5, RZ, RZ, R9 ;  /* 0x000000ffff053224 */ /* 0x000fca00078e0009 */
[----:B------:R0:W-:Y:S02]  /*61b0*/  @P3 STG.E.U16 desc[UR36][R4.64+0xe0], R82 ;  /* 0x0000e05204003986 */ /* 0x0001e4000c101524 */
[----:B0-----:R-:W-:Y:S02]  /*61c0*/  @P2 IMAD.MOV.U32 R4, RZ, RZ, R8 ;  /* 0x000000ffff042224 */ /* 0x001fe400078e0008 */
[----:B------:R-:W-:-:S05]  /*61d0*/  @P2 IMAD.MOV.U32 R5, RZ, RZ, R9 ;  /* 0x000000ffff052224 */ /* 0x000fca00078e0009 */
[----:B------:R0:W-:Y:S02]  /*61e0*/  @P2 STG.E.U16 desc[UR36][R4.64+0xe2], R83 ;  /* 0x0000e25304002986 */ /* 0x0001e4000c101524 */
[----:B0-----:R-:W-:Y:S02]  /*61f0*/  @P4 IMAD.MOV.U32 R4, RZ, RZ, R6 ;  /* 0x000000ffff044224 */ /* 0x001fe400078e0006 */
[----:B------:R-:W-:-:S05]  /*6200*/  @P4 IMAD.MOV.U32 R5, RZ, RZ, R7 ;  /* 0x000000ffff054224 */ /* 0x000fca00078e0007 */
[----:B------:R0:W-:Y:S04]  /*6210*/  @P4 STG.E.U16 desc[UR36][R4.64+0xf0], R84 ;  /* 0x0000f05404004986 */ /* 0x0001e8000c101524 */
[----:B------:R1:W-:Y:S01]  /*6220*/  @P5 STG.E.U16 desc[UR36][R6.64+0xf2], R85 ;  /* 0x0000f25506005986 */ /* 0x0003e2000c101524 */
[----:B0-----:R-:W-:Y:S02]  /*6230*/  @P1 IMAD.MOV.U32 R4, RZ, RZ, R8 ;  /* 0x000000ffff041224 */ /* 0x001fe400078e0008 */
[----:B------:R-:W-:-:S05]  /*6240*/  @P1 IMAD.MOV.U32 R5, RZ, RZ, R9 ;  /* 0x000000ffff051224 */ /* 0x000fca00078e0009 */
[----:B------:R1:W-:Y:S04]  /*6250*/  @P1 STG.E.U16 desc[UR36][R4.64+0xf0], R86 ;  /* 0x0000f05604001986 */ /* 0x0003e8000c101524 */
[----:B------:R1:W-:Y:S02]  /*6260*/  @P0 STG.E.U16 desc[UR36][R8.64+0xf2], R87 ;  /* 0x0000f25708000986 */ /* 0x0003e4000c101524 */
.L_x_158:
[----:B------:R-:W-:Y:S05]  /*6270*/  BSYNC B0 ;  /* 0x0000000000007941 */ /* 0x000fea0003800000 */
.L_x_32:
[----:B------:R-:W-:Y:S01]  /*6280*/  IADD3 R16, P0, R16, UR38, RZ ;  /* 0x0000002610107c10 */ /* 0x000fe2000ff1e0ff */
[----:B------:R-:W-:Y:S01]  /*6290*/  ULDC.64 UR4, c[0x0][0x650] ;  /* 0x0001940000047ab9 */ /* 0x000fe20000000a00 */
[----:B------:R-:W-:Y:S01]  /*62a0*/  PRMT R3, RZ, 0x7610, R3 ;  /* 0x00007610ff037816 */ /* 0x000fe20000000003 */
[----:B------:R-:W-:Y:S01]  /*62b0*/  IMAD.MOV.U32 R100, RZ, RZ, -0x1 ;  /* 0xffffffffff647424 */ /* 0x000fe200078e00ff */
[----:B------:R-:W-:Y:S01]  /*62c0*/  IADD3.X R17, R17, UR41, RZ, P0, !PT ;  /* 0x0000002911117c10 */ /* 0x000fe200087fe4ff */
[----:B------:R-:W-:Y:S01]  /*62d0*/  IMAD.MOV.U32 R101, RZ, RZ, -0x1 ;  /* 0xffffffffff657424 */ /* 0x000fe200078e00ff */
[----:B------:R-:W-:-:S04]  /*62e0*/  ISETP.GE.U32.AND P0, PT, R16, UR4, PT ;  /* 0x0000000410007c0c */ /* 0x000fc8000bf06070 */
[----:B------:R-:W-:-:S13]  /*62f0*/  ISETP.GE.U32.AND.EX P0, PT, R17, UR5, PT, P0 ;  /* 0x0000000511007c0c */ /* 0x000fda000bf06100 */
[----:B------:R-:W-:Y:S05]  /*6300*/  @P0 BRA `(.L_x_159) ;  /* 0x00000004004c0947 */ /* 0x000fea0003800000 */
[----:B------:R-:W0:Y:S01]  /*6310*/  LDC.64 R10, c[0x0][0x628] ;  /* 0x00018a00ff0a7b82 */ /* 0x000e220000000a00 */
[----:B---3--:R-:W3:Y:S01]  /*6320*/  S2R R12, SR_CTAID.X ;  /* 0x00000000000c7919 */ /* 0x008ee20000002500 */
[----:B-12-4-:R-:W-:Y:S02]  /*6330*/  IMAD.MOV.U32 R8, RZ, RZ, R16 ;  /* 0x000000ffff087224 */ /* 0x016fe400078e0010 */
[----:B------:R-:W-:Y:S01]  /*6340*/  IMAD.MOV.U32 R9, RZ, RZ, R17 ;  /* 0x000000ffff097224 */ /* 0x000fe200078e0011 */
[----:B------:R-:W1:Y:S03]  /*6350*/  S2R R20, SR_CTAID.Y ;  /* 0x0000000000147919 */ /* 0x000e660000002600 */
[----:B------:R-:W2:Y:S08]  /*6360*/  LDC R0, c[0x0][0x630] ;  /* 0x00018c00ff007b82 */ /* 0x000eb00000000800 */
[----:B------:R-:W4:Y:S01]  /*6370*/  LDC.64 R14, c[0x0][0x620] ;  /* 0x00018800ff0e7b82 */ /* 0x000f220000000a00 */
[----:B0-----:R-:W-:-:S04]  /*6380*/  ISETP.NE.U32.AND P0, PT, R10, RZ, PT ;  /* 0x000000ff0a00720c */ /* 0x001fc80003f05070 */
[----:B------:R-:W-:-:S13]  /*6390*/  ISETP.NE.AND.EX P0, PT, R11, RZ, PT, P0 ;  /* 0x000000ff0b00720c */ /* 0x000fda0003f05300 */
[----:B-1234-:R-:W-:Y:S05]  /*63a0*/  @!P0 BRA `(.L_x_160) ;  /* 0x0000000000288947 */ /* 0x01efea0003800000 */
        /* <DEDUP_REMOVED lines=10> */
.L_x_160:
[-CC-:B------:R-:W-:Y:S01]  /*6450*/  SHF.R.U64 R101, R8, R0.reuse, R9.reuse ;  /* 0x0000000008657219 */ /* 0x180fe20000001209 */
[----:B------:R-:W0:Y:S01]  /*6460*/  LDC.64 R26, c[0x0][0x640] ;  /* 0x00019000ff1a7b82 */ /* 0x000e220000000a00 */
[----:B------:R-:W-:Y:S01]  /*6470*/  SHF.R.U32.HI R0, RZ, R0, R9 ;  /* 0x00000000ff007219 */ /* 0x000fe20000011609 */
[----:B------:R-:W-:Y:S01]  /*6480*/  ULDC UR4, c[0x0][0x150] ;  /* 0x0000540000047ab9 */ /* 0x000fe20000000800 */
[----:B------:R-:W-:Y:S02]  /*6490*/  IADD3 R3, P0, RZ, -R101, RZ ;  /* 0x80000065ff037210 */ /* 0x000fe40007f1e0ff */
[----:B------:R-:W-:-:S03]  /*64a0*/  I2FP.F32.U32 R7, R12 ;  /* 0x0000000c00077245 */ /* 0x000fc60000201000 */
[----:B------:R-:W1:Y:S01]  /*64b0*/  LDC R6, c[0x0][0x618] ;  /* 0x00018600ff067b82 */ /* 0x000e620000000800 */
[----:B------:R-:W-:Y:S02]  /*64c0*/  IMAD.X R5, RZ, RZ, ~R0, P0 ;  /* 0x000000ffff057224 */ /* 0x000fe400000e0e00 */
[----:B------:R-:W-:Y:S01]  /*64d0*/  FMUL R7, R7, UR4 ;  /* 0x0000000407077c20 */ /* 0x000fe20008400000 */
[----:B------:R-:W-:Y:S01]  /*64e0*/  ULDC UR4, c[0x0][0x154] ;  /* 0x0000550000047ab9 */ /* 0x000fe20000000800 */
[-C--:B------:R-:W-:Y:S02]  /*64f0*/  IMAD R0, R5, R14.reuse, RZ ;  /* 0x0000000e05007224 */ /* 0x080fe400078e02ff */
[C---:B------:R-:W-:Y:S01]  /*6500*/  IMAD.WIDE.U32 R4, R3.reuse, R14, R16 ;  /* 0x0000000e03047225 */ /* 0x040fe200078e0010 */
[----:B------:R-:W2:Y:S01]  /*6510*/  LDC R8, c[0x0][0x608] ;  /* 0x00018200ff087b82 */ /* 0x000ea20000000800 */
[----:B------:R-:W3:Y:S02]  /*6520*/  F2I.U32.TRUNC.NTZ R7, R7 ;  /* 0x0000000700077305 */ /* 0x000ee4000020f000 */
[----:B------:R-:W-:Y:S01]  /*6530*/  IMAD R3, R3, R15, R0 ;  /* 0x0000000f03037224 */ /* 0x000fe200078e0200 */
[----:B------:R-:W-:-:S03]  /*6540*/  I2FP.F32.U32 R0, R20 ;  /* 0x0000001400007245 */ /* 0x000fc60000201000 */
[----:B------:R-:W-:Y:S01]  /*6550*/  IMAD.IADD R3, R5, 0x1, R3 ;  /* 0x0000000105037824 */ /* 0x000fe200078e0203 */
[----:B------:R-:W4:Y:S01]  /*6560*/  LDC R11, c[0x0][0x658] ;  /* 0x00019600ff0b7b82 */ /* 0x000f220000000800 */
[----:B0-----:R-:W-:-:S04]  /*6570*/  ISETP.NE.U32.AND P0, PT, R26, RZ, PT ;  /* 0x000000ff1a00720c */ /* 0x001fc80003f05070 */
[----:B------:R-:W-:-:S03]  /*6580*/  ISETP.NE.AND.EX P0, PT, R27, RZ, PT, P0 ;  /* 0x000000ff1b00720c */ /* 0x000fc60003f05300 */
[----:B------:R-:W0:Y:S01]  /*6590*/  LDC R9, c[0x0][0x144] ;  /* 0x00005100ff097b82 */ /* 0x000e220000000800 */
[-C--:B-1----:R-:W-:Y:S01]  /*65a0*/  SHF.R.U64 R10, R4, R6.reuse, R3 ;  /* 0x00000006040a7219 */ /* 0x082fe20000001203 */
[----:B---3--:R-:W-:Y:S01]  /*65b0*/  IMAD.MOV R7, RZ, RZ, -R7 ;  /* 0x000000ffff077224 */ /* 0x008fe200078e0a07 */
[----:B------:R-:W-:Y:S01]  /*65c0*/  SHF.R.U32.HI R3, RZ, R6, R3 ;  /* 0x00000006ff037219 */ /* 0x000fe20000011603 */
[----:B------:R-:W-:-:S04]  /*65d0*/  FMUL R6, R0, UR4 ;  /* 0x0000000400067c20 */ /* 0x000fc80008400000 */
[----:B------:R-:W1:Y:S01]  /*65e0*/  LDC R21, c[0x0][0x148] ;  /* 0x00005200ff157b82 */ /* 0x000e620000000800 */
[----:B------:R3:W0:Y:S01]  /*65f0*/  F2I.U32.TRUNC.NTZ R14, R6 ;  /* 0x00000006000e7305 */ /* 0x000622000020f000 */
[-CC-:B--2---:R-:W-:Y:S02]  /*6600*/  SHF.R.U64 R13, R10, R8.reuse, R3.reuse ;  /* 0x000000080a0d7219 */ /* 0x184fe40000001203 */
[----:B------:R-:W-:-:S04]  /*6610*/  SHF.R.U32.HI R0, RZ, R8, R3 ;  /* 0x00000008ff007219 */ /* 0x000fc80000011603 */
[----:B-----5:R-:W2:Y:S01]  /*6620*/  LDC R24, c[0x0][0x648] ;  /* 0x00019200ff187b82 */ /* 0x020ea20000000800 */
[-CC-:B----4-:R-:W-:Y:S02]  /*6630*/  SHF.R.U64 R15, R13, R11.reuse, R0.reuse ;  /* 0x0000000b0d0f7219 */ /* 0x190fe40000001200 */
[----:B------:R-:W-:-:S03]  /*6640*/  SHF.R.U32.HI R5, RZ, R11, R0 ;  /* 0x0000000bff057219 */ /* 0x000fc60000011600 */
[----:B------:R-:W-:Y:S02]  /*6650*/  IMAD.MOV.U32 R4, RZ, RZ, R15 ;  /* 0x000000ffff047224 */ /* 0x000fe400078e000f */
[----:B------:R-:W4:Y:S01]  /*6660*/  LDC R28, c[0x0][0x638] ;  /* 0x00018e00ff1c7b82 */ /* 0x000f220000000800 */
[----:B0-----:R-:W-:-:S07]  /*6670*/  IMAD R25, R9, R7, R12 ;  /* 0x0000000709197224 */ /* 0x001fce00078e020c */
[----:B------:R-:W0:Y:S08]  /*6680*/  LDC R29, c[0x0][0x610] ;  /* 0x00018400ff1d7b82 */ /* 0x000e300000000800 */
[----:B------:R-:W0:Y:S01]  /*6690*/  LDC R30, c[0x0][0x600] ;  /* 0x00018000ff1e7b82 */ /* 0x000e220000000800 */
[----:B-123--:R-:W-:Y:S05]  /*66a0*/  @!P0 BRA `(.L_x_161) ;  /* 0x0000000000288947 */ /* 0x00efea0003800000 */
[----:B------:R-:W1:Y:S02]  /*66b0*/  LDC R0, c[0x0][0x64c] ;  /* 0x00019300ff007b82 */ /* 0x000e640000000800 */
[----:B-1----:R-:W-:-:S05]  /*66c0*/  IADD3 R3, P0, R15, R0, RZ ;  /* 0x000000000f037210 */ /* 0x002fca0007f1e0ff */
        /* <DEDUP_REMOVED lines=8> */
.L_x_161:
[----:B------:R-:W-:Y:S01]  /*6750*/  ISETP.NE.AND P0, PT, R2, 0x1, PT ;  /* 0x000000010200780c */ /* 0x000fe20003f05270 */
[----:B------:R-:W-:Y:S01]  /*6760*/  IMAD.MOV R14, RZ, RZ, -R14 ;  /* 0x000000ffff0e7224 */ /* 0x000fe200078e0a0e */
[----:B------:R-:W-:Y:S02]  /*6770*/  SHF.R.U64 R3, R4, R24, R5 ;  /* 0x0000001804037219 */ /* 0x000fe40000001205 */
[----:B------:R-:W-:Y:S02]  /*6780*/  LOP3.LUT R0, R13, R98, RZ, 0xc0, !PT ;  /* 0x000000620d007212 */ /* 0x000fe400078ec0ff */
[----:B------:R-:W-:Y:S01]  /*6790*/  LOP3.LUT R10, R10, R97, RZ, 0xc0, !PT ;  /* 0x000000610a0a7212 */ /* 0x000fe200078ec0ff */
[----:B------:R-:W-:Y:S02]  /*67a0*/  IMAD.MOV R4, RZ, RZ, -R3 ;  /* 0x000000ffff047224 */ /* 0x000fe400078e0a03 */
[----:B------:R-:W-:Y:S02]  /*67b0*/  IMAD R0, R93, R3, R0 ;  /* 0x000000035d007224 */ /* 0x000fe400078e0200 */
[----:B----4-:R-:W-:-:S02]  /*67c0*/  IMAD R3, R4, R28, R15 ;  /* 0x0000001c04037224 */ /* 0x010fc400078e020f */
[----:B------:R-:W-:Y:S02]  /*67d0*/  @P0 IMAD R25, R21, R14, R20 ;  /* 0x0000000e15190224 */ /* 0x000fe400078e0214 */
[----:B0-----:R-:W-:Y:S02]  /*67e0*/  IMAD R5, R3, R30, R10 ;  /* 0x0000001e03057224 */ /* 0x001fe400078e020a */
[----:B------:R-:W-:Y:S02]  /*67f0*/  IMAD R0, R0, R29, R25 ;  /* 0x0000001d00007224 */ /* 0x000fe400078e0219 */
[----:B------:R-:W-:-:S03]  /*6800*/  IMAD.MOV.U32 R4, RZ, RZ, 0x1 ;  /* 0x00000001ff047424 */ /* 0x000fc600078e00ff */
[----:B------:R-:W-:Y:S02]  /*6810*/  SEL R100, R5, R0, !P0 ;  /* 0x0000000005647207 */ /* 0x000fe40004000000 */
[----:B------:R-:W-:Y:S02]  /*6820*/  PRMT R3, R4, 0x7610, R3 ;  /* 0x0000761004037816 */ /* 0x000fe40000000003 */
[----:B------:R-:W-:-:S07]  /*6830*/  SEL R0, R0, R5, !P0 ;  /* 0x0000000500007207 */ /* 0x000fce0004000000 */
.L_x_159:
[----:B------:R-:W-:Y:S01]  /*6840*/  LOP3.LUT P0, RZ, R3, 0xff, RZ, 0xc0, !PT ;  /* 0x000000ff03ff7812 */ /* 0x000fe2000780c0ff */
[----:B------:R-:W-:Y:S01]  /*6850*/  UIMAD.WIDE.U32 UR4, UR42, -0x55555555, URZ ;  /* 0xaaaaaaab2a0478a5 */ /* 0x000fe2000f8e003f */
[----:B------:R-:W-:-:S03]  /*6860*/  IMAD.MOV.U32 R103, RZ, RZ, R0 ;  /* 0x000000ffff677224 */ /* 0x000fc600078e0000 */
[----:B------:R-:W-:-:S04]  /*6870*/  USHF.R.U32.HI UR4, URZ, 0x2, UR5 ;  /* 0x000000023f047899 */ /* 0x000fc80008011605 */
[----:B------:R-:W-:-:S04]  /*6880*/  UIMAD UR42, UR4, -0x6, UR42 ;  /* 0xfffffffa042a78a4 */ /* 0x000fc8000f8e022a */
[----:B------:R-:W-:Y:S08]  /*6890*/  @P0 BRA `(.L_x_162) ;  /* 0xffffffac00100947 */ /* 0x000ff0000383ffff */
[----:B------:R-:W-:Y:S05]  /*68a0*/  EXIT ;  /* 0x000000000000794d */ /* 0x000fea0003800000 */
.L_x_7:
        /* <DEDUP_REMOVED lines=26> */
.L_x_164:
[----:B------:R-:W0:Y:S01]  /*6a50*/  LDC.64 R28, c[0x0][0x640] ;  /* 0x00019000ff1c7b82 */ /* 0x000e220000000a00 */
[-CC-:B------:R-:W-:Y:S01]  /*6a60*/  SHF.R.U64 R21, R14, R8.reuse, R15.reuse ;  /* 0x000000080e157219 */ /* 0x180fe2000000120f */
[----:B------:R-:W-:Y:S01]  /*6a70*/  IMAD.MOV.U32 R31, RZ, RZ, 0x1 ;  /* 0x00000001ff1f7424 */ /* 0x000fe200078e00ff */
[----:B------:R-:W-:Y:S02]  /*6a80*/  SHF.R.U32.HI R7, RZ, R8, R15 ;  /* 0x00000008ff077219 */ /* 0x000fe4000001160f */
[----:B------:R-:W-:-:S03]  /*6a90*/  IADD3 R13, P0, RZ, -R21, RZ ;  /* 0x80000015ff0d7210 */ /* 0x000fc60007f1e0ff */
[----:B------:R-:W1:Y:S02]  /*6aa0*/  LDC R12, c[0x0][0x618] ;  /* 0x00018600ff0c7b82 */ /* 0x000e640000000800 */
[----:B------:R-:W-:Y:S02]  /*6ab0*/  IMAD.X R7, RZ, RZ, ~R7, P0 ;  /* 0x000000ffff077224 */ /* 0x000fe400000e0e07 */
[----:B------:R-:W-:-:S04]  /*6ac0*/  IMAD.WIDE.U32 R10, R13, R24, R16 ;  /* 0x000000180d0a7225 */ /* 0x000fc800078e0010 */
[----:B------:R-:W2:Y:S01]  /*6ad0*/  LDC R14, c[0x0][0x608] ;  /* 0x00018200ff0e7b82 */ /* 0x000ea20000000800 */
[----:B------:R-:W-:-:S04]  /*6ae0*/  IMAD R8, R7, R24, RZ ;  /* 0x0000001807087224 */ /* 0x000fc800078e02ff */
[----:B------:R-:W-:-:S03]  /*6af0*/  IMAD R7, R13, R25, R8 ;  /* 0x000000190d077224 */ /* 0x000fc600078e0208 */
[----:B------:R-:W3:Y:S01]  /*6b00*/  LDC R26, c[0x0][0x658] ;  /* 0x00019600ff1a7b82 */ /* 0x000ee20000000800 */
[----:B------:R-:W-:Y:S01]  /*6b10*/  IMAD.IADD R7, R11, 0x1, R7 ;  /* 0x000000010b077824 */ /* 0x000fe200078e0207 */
[----:B0-----:R-:W-:Y:S01]  /*6b20*/  ISETP.NE.U32.AND P0, PT, R28, RZ, PT ;  /* 0x000000ff1c00720c */ /* 0x001fe20003f05070 */
[----:B------:R-:W-:-:S03]  /*6b30*/  IMAD.MOV.U32 R11, RZ, RZ, -0x1 ;  /* 0xffffffffff0b7424 */ /* 0x000fc600078e00ff */
        /* <DEDUP_REMOVED lines=8> */
[-C--:B---3--:R-:W-:Y:S02]  /*6bc0*/  SHF.L.U32 R10, R11, R26.reuse, RZ ;  /* 0x0000001a0b0a7219 */ /* 0x088fe400000006ff */
[--C-:B------:R-:W-:Y:S02]  /*6bd0*/  SHF.R.U64 R24, R22, R26, R7.reuse ;  /* 0x0000001a16187219 */ /* 0x100fe40000001207 */
[----:B------:R-:W-:Y:S02]  /*6be0*/  LOP3.LUT R33, RZ, R10, RZ, 0x33, !PT ;  /* 0x0000000aff217212 */ /* 0x000fe400078e33ff */
[----:B------:R-:W-:Y:S01]  /*6bf0*/  SHF.R.U32.HI R11, RZ, R26, R7 ;  /* 0x0000001aff0b7219 */ /* 0x000fe20000011607 */
[----:B------:R-:W3:Y:S01]  /*6c00*/  LDC R30, c[0x0][0x610] ;  /* 0x00018400ff1e7b82 */ /* 0x000ee20000000800 */
[----:B------:R-:W-:Y:S01]  /*6c10*/  IMAD.MOV.U32 R10, RZ, RZ, R24 ;  /* 0x000000ffff0a7224 */ /* 0x000fe200078e0018 */
[----:B------:R-:W-:Y:S06]  /*6c20*/  @!P0 BRA `(.L_x_165) ;  /* 0x0000000000288947 */ /* 0x000fec0003800000 */
        /* <DEDUP_REMOVED lines=10> */
.L_x_165:
[----:B------:R-:W-:Y:S02]  /*6cd0*/  ISETP.NE.AND P0, PT, R2, 0x1, PT ;  /* 0x000000010200780c */ /* 0x000fe40003f05270 */
[----:B-1----:R-:W-:Y:S01]  /*6ce0*/  SHF.R.U64 R8, R10, R8, R11 ;  /* 0x000000080a087219 */ /* 0x002fe2000000120b */
[----:B0-----:R-:W-:Y:S01]  /*6cf0*/  VIADD R11, R25, 0xffffffff ;  /* 0xffffffff190b7836 */ /* 0x001fe20000000000 */
[----:B------:R-:W-:Y:S02]  /*6d00*/  SHF.L.U32 R31, R31, R26, RZ ;  /* 0x0000001a1f1f7219 */ /* 0x000fe400000006ff */
[----:B------:R-:W-:Y:S01]  /*6d10*/  LOP3.LUT R5, R22, R33, RZ, 0xc0, !PT ;  /* 0x0000002116057212 */ /* 0x000fe200078ec0ff */
[----:B------:R-:W-:-:S04]  /*6d20*/  IMAD.MOV R7, RZ, RZ, -R8 ;  /* 0x000000ffff077224 */ /* 0x000fc800078e0a08 */
[----:B------:R-:W-:Y:S02]  /*6d30*/  IMAD R5, R31, R8, R5 ;  /* 0x000000081f057224 */ /* 0x000fe400078e0205 */
[----:B------:R-:W-:Y:S01]  /*6d40*/  @P0 IMAD R6, R9, R23, R4 ;  /* 0x0000001709060224 */ /* 0x000fe200078e0204 */
[----:B------:R-:W-:Y:S01]  /*6d50*/  LOP3.LUT R9, R20, R11, RZ, 0xc0, !PT ;  /* 0x0000000b14097212 */ /* 0x000fe200078ec0ff */
[----:B--2---:R-:W-:Y:S02]  /*6d60*/  IMAD R4, R7, R27, R24 ;  /* 0x0000001b07047224 */ /* 0x004fe400078e0218 */
[----:B---3--:R-:W-:Y:S02]  /*6d70*/  IMAD R6, R5, R30, R6 ;  /* 0x0000001e05067224 */ /* 0x008fe400078e0206 */
[----:B------:R-:W-:Y:S02]  /*6d80*/  IMAD R5, R4, R25, R9 ;  /* 0x0000001904057224 */ /* 0x000fe400078e0209 */
[----:B------:R-:W-:-:S02]  /*6d90*/  IMAD.MOV.U32 R8, RZ, RZ, 0x1 ;  /* 0x00000001ff087424 */ /* 0x000fc400078e00ff */
[----:B------:R-:W-:Y:S01]  /*6da0*/  IMAD.MOV.U32 R7, RZ, RZ, R21 ;  /* 0x000000ffff077224 */ /* 0x000fe200078e0015 */
[----:B------:R-:W-:Y:S02]  /*6db0*/  SEL R19, R5, R6, !P0 ;  /* 0x0000000605137207 */ /* 0x000fe40004000000 */
[----:B------:R-:W-:-:S07]  /*6dc0*/  SEL R12, R6, R5, !P0 ;  /* 0x00000005060c7207 */ /* 0x000fce0004000000 */
.L_x_163:
[----:B------:R-:W-:-:S08]  /*6dd0*/  NOP ;  /* 0x0000000000007918 */ /* 0x000fd00000000000 */
[----:B------:R-:W0:-:S00]  /*6de0*/  USETMAXREG.DEALLOC.CTAPOOL 0x28 ;  /* 0x00000028000079c8 */ /* 0x000e0000080e0500 */
[----:B0-----:R-:W-:-:S13]  /*6df0*/  ISETP.NE.AND P0, PT, R3, RZ, PT ;  /* 0x000000ff0300720c */ /* 0x001fda0003f05270 */
[----:B------:R-:W-:Y:S05]  /*6e00*/  @P0 EXIT ;  /* 0x000000000000094d */ /* 0x000fea0003800000 */
[----:B------:R-:W-:Y:S01]  /*6e10*/  LOP3.LUT P0, RZ, R8, 0xff, RZ, 0xc0, !PT ;  /* 0x000000ff08ff7812 */ /* 0x000fe2000780c0ff */
[----:B------:R-:W-:Y:S02]  /*6e20*/  IMAD.MOV.U32 R3, RZ, RZ, 0x1 ;  /* 0x00000001ff037424 */ /* 0x000fe400078e00ff */
[----:B------:R-:W-:-:S10]  /*6e30*/  IMAD.MOV.U32 R13, RZ, RZ, RZ ;  /* 0x000000ffff0d7224 */ /* 0x000fd400078e00ff */
[----:B------:R-:W-:Y:S05]  /*6e40*/  @!P0 BRA `(.L_x_166) ;  /* 0x0000000c00b88947 */ /* 0x000fea0003800000 */
[----:B------:R-:W0:Y:S01]  /*6e50*/  LDC R3, c[0x0][0x28c] ;  /* 0x0000a300ff037b82 */ /* 0x000e220000000800 */
[----:B------:R-:W-:Y:S01]  /*6e60*/  ULDC UR21, c[0x0][0x658] ;  /* 0x0001960000157ab9 */ /* 0x000fe20000000800 */
[----:B------:R-:W-:Y:S01]  /*6e70*/  UMOV UR6, 0xffffffff ;  /* 0xffffffff00067882 */ /* 0x000fe20000000000 */
[----:B------:R-:W-:Y:S01]  /*6e80*/  UMOV UR9, 0x1 ;  /* 0x0000000100097882 */ /* 0x000fe20000000000 */
[----:B------:R-:W-:Y:S01]  /*6e90*/  USHF.L.U32 UR6, UR6, UR21, URZ ;  /* 0x0000001506067299 */ /* 0x000fe2000800063f */
[----:B------:R-:W-:Y:S01]  /*6ea0*/  BSSY B0, `(.L_x_166) ;  /* 0x00000e8000007945 */ /* 0x000fe20003800000 */
[----:B------:R-:W-:Y:S01]  /*6eb0*/  IMAD.MOV.U32 R11, RZ, RZ, 0x1 ;  /* 0x00000001ff0b7424 */ /* 0x000fe200078e00ff */
[----:B------:R-:W-:Y:S01]  /*6ec0*/  LOP3.LUT R10, R18, 0x2, RZ, 0xfc, !PT ;  /* 0x00000002120a7812 */ /* 0x000fe200078efcff */
[----:B------:R-:W1:Y:S01]  /*6ed0*/  S2UR UR5, SR_CgaCtaId ;  /* 0x00000000000579c3 */ /* 0x000e620000008800 */
[----:B------:R-:W-:Y:S01]  /*6ee0*/  ULOP3.LUT UR22, URZ, UR6, URZ, 0x33, !UPT ;  /* 0x000000063f167292 */ /* 0x000fe2000f8e333f */
[----:B------:R-:W-:Y:S01]  /*6ef0*/  IMAD.MOV.U32 R13, RZ, RZ, RZ ;  /* 0x000000ffff0d7224 */ /* 0x000fe200078e00ff */
[----:B------:R-:W-:Y:S01]  /*6f00*/  ULDC UR13, c[0x0][0x600] ;  /* 0x00018000000d7ab9 */ /* 0x000fe20000000800 */
[----:B------:R-:W-:Y:S01]  /*6f10*/  UMOV UR29, 0x1111 ;  /* 0x00001111001d7882 */ /* 0x000fe20000000000 */
[----:B------:R-:W-:-:S02]  /*6f20*/  UIADD3 UR13, UR13, -0x1, URZ ;  /* 0xffffffff0d0d7890 */ /* 0x000fc4000fffe03f */
[----:B------:R-:W-:Y:S01]  /*6f30*/  USHF.L.U32 UR21, UR9, UR21, URZ ;  /* 0x0000001509157299 */ /* 0x000fe2000800063f */
[----:B------:R-:W-:Y:S01]  /*6f40*/  ULDC.64 UR42, c[0x0][0x198] ;  /* 0x00006600002a7ab9 */ /* 0x000fe20000000a00 */
[----:B0-----:R-:W-:-:S05]  /*6f50*/  VIADD R3, R3, 0x3f ;  /* 0x0000003f03037836 */ /* 0x001fca0000000000 */
[----:B------:R-:W-:Y:S01]  /*6f60*/  SHF.R.S32.HI R4, RZ, 0x1f, R3 ;  /* 0x0000001fff047819 */ /* 0x000fe20000011403 */
[----:B-1----:R-:W-:-:S03]  /*6f70*/  USHF.R.U32.HI UR37, URZ, 0x2, UR5 ;  /* 0x000000023f257899 */ /* 0x002fc60008011605 */
[----:B------:R-:W-:Y:S01]  /*6f80*/  LEA.HI R4, R4, R3, RZ, 0x6 ;  /* 0x0000000304047211 */ /* 0x000fe200078f30ff */
[----:B------:R-:W-:Y:S01]  /*6f90*/  ULOP3.LUT UR4, UR5, 0x3, URZ, 0xc0, !UPT ;  /* 0x0000000305047892 */ /* 0x000fe2000f8ec03f */
[----:B------:R-:W-:Y:S01]  /*6fa0*/  IMAD.MOV.U32 R3, RZ, RZ, 0x1 ;  /* 0x00000001ff037424 */ /* 0x000fe200078e00ff */
[----:B------:R-:W-:Y:S01]  /*6fb0*/  USHF.L.U32 UR23, UR5, 0x4, URZ ;  /* 0x0000000405177899 */ /* 0x000fe2000800063f */
[----:B------:R-:W-:Y:S01]  /*6fc0*/  SHF.R.S32.HI R8, RZ, 0x6, R4 ;  /* 0x00000006ff087819 */ /* 0x000fe20000011404 */
[----:B------:R-:W-:Y:S02]  /*6fd0*/  USHF.L.U32 UR40, UR5, 0xa, URZ ;  /* 0x0000000a05287899 */ /* 0x000fe4000800063f */
[----:B------:R-:W-:Y:S02]  /*6fe0*/  ULOP3.LUT UR5, UR5, 0xfffffffc, URZ, 0xc0, !UPT ;  /* 0xfffffffc05057892 */ /* 0x000fe4000f8ec03f */
[----:B------:R-:W-:Y:S01]  /*6ff0*/  UISETP.GT.U32.AND UP0, UPT, UR4, 0xffff, UPT ;  /* 0x0000ffff0400788c */ /* 0x000fe2000bf04070 */
[----:B------:R-:W-:Y:S01]  /*7000*/  VIADD R9, R8, 0x1 ;  /* 0x0000000108097836 */ /* 0x000fe20000000000 */
[----:B------:R-:W-:-:S02]  /*7010*/  ULOP3.LUT UR7, UR5, 0x1, URZ, 0xfc, !UPT ;  /* 0x0000000105077892 */ /* 0x000fc4000f8efc3f */
[----:B------:R-:W-:Y:S02]  /*7020*/  ULOP3.LUT UR8, UR5, 0x2, URZ, 0xfc, !UPT ;  /* 0x0000000205087892 */ /* 0x000fe4000f8efc3f */
[----:B------:R-:W-:Y:S02]  /*7030*/  USHF.L.U32 UR6, UR9, UR5, URZ ;  /* 0x0000000509067299 */ /* 0x000fe4000800063f */
[----:B------:R-:W-:Y:S02]  /*7040*/  ULOP3.LUT UR5, UR5, 0x3, URZ, 0xfc, !UPT ;  /* 0x0000000305057892 */ /* 0x000fe4000f8efc3f */
[----:B------:R-:W-:Y:S02]  /*7050*/  USEL UR4, UR4, 0xffff, !UP0 ;  /* 0x0000ffff04047887 */ /* 0x000fe4000c000000 */
[----:B------:R-:W-:Y:S02]  /*7060*/  USHF.L.U32 UR7, UR9, UR7, URZ ;  /* 0x0000000709077299 */ /* 0x000fe4000800063f */
[----:B------:R-:W-:-:S02]  /*7070*/  USHF.L.U32 UR8, UR9, UR8, URZ ;  /* 0x0000000809087299 */ /* 0x000fc4000800063f */
[----:B------:R-:W-:Y:S02]  /*7080*/  USHF.L.U32 UR5, UR9, UR5, URZ ;  /* 0x0000000509057299 */ /* 0x000fe4000800063f */
[----:B------:R-:W-:Y:S02]  /*7090*/  ULOP3.LUT UR4, UR4, 0xffff, URZ, 0xc0, !UPT ;  /* 0x0000ffff04047892 */ /* 0x000fe4000f8ec03f */
[----:B------:R-:W-:Y:S02]  /*70a0*/  ULOP3.LUT UR6, UR8, UR6, UR7, 0xfe, !UPT ;  /* 0x0000000608067292 */ /* 0x000fe4000f8efe07 */
[----:B------:R-:W-:Y:S02]  /*70b0*/  USHF.L.U32 UR44, UR37, 0x4, URZ ;  /* 0x00000004252c7899 */ /* 0x000fe4000800063f */
[----:B------:R-:W-:Y:S02]  /*70c0*/  ULOP3.LUT UR23, UR23, 0x30, URZ, 0xc0, !UPT ;  /* 0x0000003017177892 */ /* 0x000fe4000f8ec03f */
[----:B------:R-:W-:-:S02]  /*70d0*/  USHF.L.U32 UR29, UR29, UR4, URZ ;  /* 0x000000041d1d7299 */ /* 0x000fc4000800063f */
[----:B------:R-:W-:-:S12]  /*70e0*/  ULOP3.LUT UR30, UR6, UR5, URZ, 0xfc, !UPT ;  /* 0x00000005061e7292 */ /* 0x000fd8000f8efc3f */
.L_x_177:
[----:B------:R-:W-:-:S03]  /*70f0*/  UMOV UR4, 0xffffffff ;  /* 0xffffffff00047882 */ /* 0x000fc60000000000 */
[----:B------:R-:W-:Y:S05]  /*7100*/  BRA.DIV UR4, `(.L_x_167) ;  /* 0x0000001204387947 */ /* 0x000fea000b800000 */
[----:B------:R-:W-:-:S13]  /*7110*/  ELECT P6, URZ, PT ;  /* 0x00000000003f782f */ /* 0x000fda00038c0000 */
.L_x_190:
[----:B------:R-:W-:Y:S04]  /*7120*/  BSSY B1, `(.L_x_168) ;  /* 0x000004d000017945 */ /* 0x000fe80003800000 */
[----:B------:R-:W-:Y:S05]  /*7130*/  @!P6 BRA `(.L_x_169) ;  /* 0x00000004002ce947 */ /* 0x000fea0003800000 */
[----:B------:R-:W0:Y:S02]  /*7140*/  LDC R4, c[0x0][0x28c] ;  /* 0x0000a300ff047b82 */ /* 0x000e240000000800 */
[----:B0-----:R-:W-:-:S13]  /*7150*/  ISETP.GE.AND P0, PT, R4, 0x1, PT ;  /* 0x000000010400780c */ /* 0x001fda0003f06270 */
[----:B------:R-:W-:Y:S05]  /*7160*/  @!P0 BRA `(.L_x_169) ;  /* 0x0000000400208947 */ /* 0x000fea0003800000 */
[----:B------:R-:W-:Y:S02]  /*7170*/  IMAD.SHL.U32 R15, R12, 0x80, RZ ;  /* 0x000000800c0f7824 */ /* 0x000fe400078e00ff */
[----:B------:R-:W-:Y:S02]  /*7180*/  IMAD.SHL.U32 R19, R19, 0x80, RZ ;  /* 0x0000008013137824 */ /* 0x000fe400078e00ff */
[----:B------:R-:W-:Y:S02]  /*7190*/  IMAD.U32 R20, RZ, RZ, UR44 ;  /* 0x0000002cff147e24 */ /* 0x000fe4000f8e00ff */
[----:B------:R-:W-:Y:S02]  /*71a0*/  IMAD.U32 R22, RZ, RZ, UR23 ;  /* 0x00000017ff167e24 */ /* 0x000fe4000f8e00ff */
[----:B------:R-:W-:Y:S02]  /*71b0*/  IMAD.MOV.U32 R4, RZ, RZ, R9 ;  /* 0x000000ffff047224 */ /* 0x000fe400078e0009 */
[----:B------:R-:W-:-:S02]  /*71c0*/  IMAD.MOV.U32 R5, RZ, RZ, R3 ;  /* 0x000000ffff057224 */ /* 0x000fc400078e0003 */
[----:B------:R-:W-:Y:S02]  /*71d0*/  IMAD.MOV.U32 R6, RZ, RZ, R13 ;  /* 0x000000ffff067224 */ /* 0x000fe400078e000d */
[----:B------:R-:W-:Y:S02]  /*71e0*/  VIADD R24, R15, 0x40 ;  /* 0x000000400f187836 */ /* 0x000fe40000000000 */
[----:B------:R-:W-:-:S07]  /*71f0*/  VIADD R25, R19, 0x40 ;  /* 0x0000004013197836 */ /* 0x000fce0000000000 */
.L_x_172:
[----:B------:R-:W0:Y:S01]  /*7200*/  S2R R21, SR_CgaCtaId ;  /* 0x0000000000157919 */ /* 0x000e220000008800 */
[----:B------:R-:W-:Y:S02]  /*7210*/  MOV R12, 0x400 ;  /* 0x00000400000c7802 */ /* 0x000fe40000000f00 */
[----:B------:R-:W-:-:S13]  /*7220*/  ISETP.NE.AND P1, PT, R0, RZ, PT ;  /* 0x000000ff0000720c */ /* 0x000fda0003f25270 */
[----:B------:R-:W1:Y:S01]  /*7230*/  @!P1 LDC R14, c[0x0][0x500] ;  /* 0x00014000ff0e9b82 */ /* 0x000e620000000800 */
[----:B0-----:R-:W-:Y:S02]  /*7240*/  LEA R23, R21, R12, 0x18 ;  /* 0x0000000c15177211 */ /* 0x001fe400078ec0ff */
[----:B------:R-:W-:-:S03]  /*7250*/  SHF.L.U32 R12, R5, 0x1f, RZ ;  /* 0x0000001f050c7819 */ /* 0x000fc600000006ff */
[----:B------:R-:W-:-:S04]  /*7260*/  IMAD R21, R6, 0x8, R23 ;  /* 0x0000000806157824 */ /* 0x000fc800078e0217 */
[----:B------:R-:W0:Y:S02]  /*7270*/  SYNCS.PHASECHK.TRANS64.TRYWAIT P0, [R21+URZ+0x30], R12 ;  /* 0x0000300c150075a7 */ /* 0x000e24000800017f */
[----:B01----:R-:W-:Y:S05]  /*7280*/  @!P0 BRA `(.L_x_170) ;  /* 0x0000000c00f88947 */ /* 0x003fea0003800000 */
.L_x_191:
[----:B0-----:R-:W-:Y:S01]  /*7290*/  PRMT R12, R10, 0x9910, RZ ;  /* 0x000099100a0c7816 */ /* 0x001fe200000000ff */
[----:B------:R0:W-:Y:S03]  /*72a0*/  @!P1 SYNCS.ARRIVE.TRANS64 RZ, [R21+URZ], R14 ;  /* 0x0000000e15ff99a7 */ /* 0x0001e6000800003f */
[----:B------:R-:W-:-:S13]  /*72b0*/  ISETP.NE.AND P0, PT, R12, 0x2, PT ;  /* 0x000000020c00780c */ /* 0x000fda0003f05270 */
[----:B0-----:R-:W-:Y:S05]  /*72c0*/  @P0 BRA `(.L_x_171) ;  /* 0x0000000000040947 */ /* 0x001fea0003800000 */
[----:B------:R-:W-:Y:S01]  /*72d0*/  BPT.TRAP 0x1 ;  /* 0x000000040000795c */ /* 0x000fe20000300000 */
.L_x_171:
[----:B------:R-:W-:Y:S01]  /*72e0*/  R2UR UR5, R6 ;  /* 0x00000000060572ca */ /* 0x000fe200000e0000 */
[----:B------:R-:W-:Y:S01]  /*72f0*/  UIADD3 UR14, UP0, UR42, 0xf0, URZ ;  /* 0x000000f02a0e7890 */ /* 0x000fe2000ff1e03f */
[----:B------:R-:W-:Y:S01]  /*7300*/  R2UR UR9, R23 ;  /* 0x00000000170972ca */ /* 0x000fe200000e0000 */
[----:B------:R-:W-:Y:S01]  /*7310*/  UPRMT UR31, URZ, 0x5410, UR29 ;  /* 0x000054103f1f7896 */ /* 0x000fe2000800001d */
[----:B------:R-:W-:Y:S01]  /*7320*/  R2UR UR33, R21 ;  /* 0x00000000152172ca */ /* 0x000fe200000e0000 */
[----:B------:R-:W-:Y:S01]  /*7330*/  UIADD3.X UR15, URZ, UR43, URZ, UP0, !UPT ;  /* 0x0000002b3f0f7290 */ /* 0x000fe200087fe43f */
[----:B------:R-:W-:Y:S01]  /*7340*/  R2UR UR35, R20 ;  /* 0x00000000142372ca */ /* 0x000fe200000e0000 */
[----:B------:R-:W-:Y:S01]  /*7350*/  VIADD R4, R4, 0xffffffff ;  /* 0xffffffff04047836 */ /* 0x000fe20000000000 */
[----:B------:R-:W-:Y:S01]  /*7360*/  R2UR UR36, R7 ;  /* 0x00000000072472ca */ /* 0x000fe200000e0000 */
[----:B------:R-:W-:Y:S01]  /*7370*/  UMOV UR6, 0x0 ;  /* 0x0000000000067882 */ /* 0x000fe20000000000 */
[----:B------:R-:W-:Y:S01]  /*7380*/  R2UR UR34, R15 ;  /* 0x000000000f2272ca */ /* 0x000fe200000e0000 */
[----:B------:R-:W-:Y:S01]  /*7390*/  UMOV UR7, 0x10000000 ;  /* 0x1000000000077882 */ /* 0x000fe20000000000 */
[----:B------:R-:W-:Y:S01]  /*73a0*/  R2UR UR26, R24 ;  /* 0x00000000181a72ca */ /* 0x000fe200000e0000 */
[----:B------:R-:W-:Y:S01]  /*73b0*/  USHF.L.U32 UR5, UR5, 0xd, URZ ;  /* 0x0000000d05057899 */ /* 0x000fe2000800063f */
[----:B------:R-:W-:Y:S01]  /*73c0*/  R2UR UR19, R22 ;  /* 0x00000000161372ca */ /* 0x000fe200000e0000 */
[----:B------:R-:W-:Y:S01]  /*73d0*/  UIADD3 UR4, UP1, UR42, 0x1f0, URZ ;  /* 0x000001f02a047890 */ /* 0x000fe2000ff3e03f */
[----:B------:R-:W-:Y:S01]  /*73e0*/  R2UR UR18, R19 ;  /* 0x00000000131272ca */ /* 0x000fe200000e0000 */
[----:B------:R-:W-:Y:S01]  /*73f0*/  ULEA UR8, UR37, UR5, 0xa ;  /* 0x0000000525087291 */ /* 0x000fe2000f8e503f */
[----:B------:R-:W-:Y:S01]  /*7400*/  R2UR UR10, R25 ;  /* 0x00000000190a72ca */ /* 0x000fe200000e0000 */
[----:B------:R-:W-:Y:S01]  /*7410*/  ULOP3.LUT UR5, UR5, 0xc00, UR40, 0xf8, !UPT ;  /* 0x00000c0005057892 */ /* 0x000fe2000f8ef828 */
[----:B------:R-:W-:Y:S01]  /*7420*/  ISETP.GT.AND P1, PT, R4, 0x1, PT ;  /* 0x000000010400780c */ /* 0x000fe20003f24270 */
[----:B------:R-:W-:Y:S01]  /*7430*/  ULEA UR8, UR8, UR9, 0x1 ;  /* 0x0000000908087291 */ /* 0x000fe2000f8e083f */
[----:B------:R-:W-:Y:S01]  /*7440*/  VIADD R6, R6, 0x1 ;  /* 0x0000000106067836 */ /* 0x000fe20000000000 */
[----:B------:R-:W-:Y:S01]  /*7450*/  ULEA UR5, UR5, UR9, 0x1 ;  /* 0x0000000905057291 */ /* 0x000fe2000f8e083f */
[----:B------:R-:W-:Y:S01]  /*7460*/  VIADD R22, R22, 0x40 ;  /* 0x0000004016167836 */ /* 0x000fe20000000000 */
[----:B------:R-:W-:Y:S01]  /*7470*/  UIADD3 UR32, UR8, 0x180, URZ ;  /* 0x0000018008207890 */ /* 0x000fe2000fffe03f */
[----:B------:R-:W-:Y:S01]  /*7480*/  VIADD R20, R20, 0x40 ;  /* 0x0000004014147836 */ /* 0x000fe20000000000 */
[----:B------:R-:W-:Y:S01]  /*7490*/  UIADD3 UR24, UR8, 0x2180, URZ ;  /* 0x0000218008187890 */ /* 0x000fe2000fffe03f */
[C---:B------:R-:W-:Y:S01]  /*74a0*/  ISETP.NE.AND P0, PT, R6.reuse, 0x6, PT ;  /* 0x000000060600780c */ /* 0x040fe20003f05270 */
[----:B------:R-:W-:Y:S01]  /*74b0*/  UMOV UR25, UR33 ;  /* 0x0000002100197c82 */ /* 0x000fe20008000000 */
[----:B------:R-:W-:Y:S01]  /*74c0*/  UMOV UR27, UR35 ;  /* 0x00000023001b7c82 */ /* 0x000fe20008000000 */
[----:B------:R-:W-:Y:S01]  /*74d0*/  UMOV UR28, UR36 ;  /* 0x00000024001c7c82 */ /* 0x000fe20008000000 */
[----:B------:R-:W-:Y:S01]  /*74e0*/  UIADD3 UR16, UR5, 0x18180, URZ ;  /* 0x0001818005107890 */ /* 0x000fe2000fffe03f */
[----:B------:R-:W-:Y:S01]  /*74f0*/  SEL R12, RZ, 0x1, P0 ;  /* 0x00000001ff0c7807 */ /* 0x000fe20000000000 */
[----:B------:R-:W-:Y:S01]  /*7500*/  UTMALDG.3D.MULTICAST [UR32], [UR14], UR31, desc[UR6] ;  /* 0x000006200e0073b4 */ /* 0x000fe2000801181f */
[----:B------:R-:W-:Y:S01]  /*7510*/  UIADD3 UR8, UR5, 0x1a180, URZ ;  /* 0x0001a18005087890 */ /* 0x000fe2000fffe03f */
[----:B------:R-:W-:Y:S01]  /*7520*/  SEL R6, R6, RZ, P0 ;  /* 0x000000ff06067207 */ /* 0x000fe20000000000 */
[----:B------:R-:W-:Y:S01]  /*7530*/  UIADD3.X UR5, URZ, UR43, URZ, UP1, !UPT ;  /* 0x0000002b3f057290 */ /* 0x000fe20008ffe43f */
[----:B------:R-:W-:Y:S01]  /*7540*/  LOP3.LUT R5, R5, R12, RZ, 0x3c, !PT ;  /* 0x0000000c05057212 */ /* 0x000fe200078e3cff */
[----:B------:R-:W-:Y:S01]  /*7550*/  UMOV UR17, UR33 ;  /* 0x0000002100117c82 */ /* 0x000fe20008000000 */
[----:B------:R-:W-:Y:S01]  /*7560*/  UMOV UR20, UR36 ;  /* 0x0000002400147c82 */ /* 0x000fe20008000000 */
[----:B------:R-:W-:Y:S01]  /*7570*/  UMOV UR9, UR33 ;  /* 0x0000002100097c82 */ /* 0x000fe20008000000 */
[----:B------:R0:W-:Y:S01]  /*7580*/  UTMALDG.3D.MULTICAST [UR24], [UR14], UR31, desc[UR6] ;  /* 0x000006180e0073b4 */ /* 0x0001e2000801181f */
[----:B------:R-:W-:Y:S01]  /*7590*/  UMOV UR11, UR19 ;  /* 0x00000013000b7c82 */ /* 0x000fe20008000000 */
[----:B------:R-:W-:Y:S01]  /*75a0*/  UMOV UR12, UR36 ;  /* 0x00000024000c7c82 */ /* 0x000fe20008000000 */
[----:B0-----:R-:W-:-:S09]  /*75b0*/  UPRMT UR14, URZ, 0x5410, UR30 ;  /* 0x000054103f0e7896 */ /* 0x001fd2000800001e */
[----:B------:R0:W-:Y:S01]  /*75c0*/  UTMALDG.3D.MULTICAST [UR16], [UR4], UR14, desc[UR6] ;  /* 0x00000610040073b4 */ /* 0x0001e2000801180e */
[----:B------:R0:W-:Y:S02]  /*75d0*/  UTMALDG.3D.MULTICAST [UR8], [UR4], UR14, desc[UR6] ;  /* 0x00000608040073b4 */ /* 0x0001e4000801180e */
[----:B0-----:R-:W-:Y:S05]  /*75e0*/  @P1 BRA `(.L_x_172) ;  /* 0xfffffffc00041947 */ /* 0x001fea000383ffff */
.L_x_169:
[----:B------:R-:W-:Y:S05]  /*75f0*/  BSYNC B1 ;  /* 0x0000000000017941 */ /* 0x000fea0003800000 */
.L_x_168:
[----:B------:R-:W-:Y:S01]  /*7600*/  LOP3.LUT P1, RZ, R11, 0xff, RZ, 0xc0, !PT ;  /* 0x000000ff0bff7812 */ /* 0x000fe2000782c0ff */
[C---:B------:R-:W-:Y:S01]  /*7610*/  IMAD.IADD R13, R8.reuse, 0x1, R13 ;  /* 0x00000001080d7824 */ /* 0x040fe200078e020d */
[----:B------:R-:W-:Y:S01]  /*7620*/  ULDC.64 UR4, c[0x0][0x650] ;  /* 0x0001940000047ab9 */ /* 0x000fe20000000a00 */
[C---:B------:R-:W-:Y:S01]  /*7630*/  ISETP.GE.U32.AND P2, PT, R8.reuse, 0x6, PT ;  /* 0x000000060800780c */ /* 0x040fe20003f46070 */
[----:B------:R-:W-:Y:S01]  /*7640*/  BSSY B1, `(.L_x_173) ;  /* 0x000006b000017945 */ /* 0x000fe20003800000 */
[----:B------:R-:W-:Y:S01]  /*7650*/  IMAD.MOV.U32 R12, RZ, RZ, -0x1 ;  /* 0xffffffffff0c7424 */ /* 0x000fe200078e00ff */
[----:B------:R-:W-:Y:S01]  /*7660*/  ISETP.GT.U32.AND P0, PT, R13, 0x5, PT ;  /* 0x000000050d00780c */ /* 0x000fe20003f04070 */
[----:B------:R-:W-:Y:S01]  /*7670*/  IMAD.MOV.U32 R19, RZ, RZ, -0x1 ;  /* 0xffffffffff137424 */ /* 0x000fe200078e00ff */
[----:B------:R-:W-:Y:S01]  /*7680*/  PRMT R11, RZ, 0x7610, R11 ;  /* 0x00007610ff0b7816 */ /* 0x000fe2000000000b */
[----:B------:R-:W-:Y:S01]  /*7690*/  IMAD.MOV.U32 R7, RZ, RZ, -0x1 ;  /* 0xffffffffff077424 */ /* 0x000fe200078e00ff */
[----:B------:R-:W-:-:S03]  /*76a0*/  ISETP.LT.U32.AND P0, PT, R8, 0x6, P0 ;  /* 0x000000060800780c */ /* 0x000fc60000701070 */
[----:B------:R-:W0:Y:S01]  /*76b0*/  @P1 S2R R5, SR_CgaCtaId ;  /* 0x0000000000051919 */ /* 0x000e220000008800 */
[----:B------:R-:W-:-:S04]  /*76c0*/  @P1 MOV R4, 0x400 ;  /* 0x0000040000041802 */ /* 0x000fc80000000f00 */
[----:B0-----:R-:W-:Y:S01]  /*76d0*/  @P1 LEA R6, R5, R4, 0x18 ;  /* 0x0000000405061211 */ /* 0x001fe200078ec0ff */
[----:B------:R-:W-:Y:S01]  /*76e0*/  IMAD.WIDE.U32 R4, R13, -0x55555555, RZ ;  /* 0xaaaaaaab0d047825 */ /* 0x000fe200078e00ff */
[----:B------:R-:W-:Y:S02]  /*76f0*/  SEL R4, RZ, 0x1, !P0 ;  /* 0x00000001ff047807 */ /* 0x000fe40004000000 */
[----:B------:R0:W-:Y:S01]  /*7700*/  @P1 SYNCS.ARRIVE.TRANS64.A1T0 RZ, [R6+URZ+0x78], RZ ;  /* 0x000078ff06ff19a7 */ /* 0x0001e2000810003f */
[----:B------:R-:W-:Y:S02]  /*7710*/  IADD3 R16, P1, R16, UR38, RZ ;  /* 0x0000002610107c10 */ /* 0x000fe4000ff3e0ff */
[----:B------:R-:W-:Y:S02]  /*7720*/  LOP3.LUT R3, R3, R4, RZ, 0x3c, !PT ;  /* 0x0000000403037212 */ /* 0x000fe400078e3cff */
[----:B------:R-:W-:Y:S02]  /*7730*/  IADD3.X R17, R17, UR41, RZ, P1, !PT ;  /* 0x0000002911117c10 */ /* 0x000fe40008ffe4ff */
[----:B------:R-:W-:-:S02]  /*7740*/  ISETP.GE.U32.AND P0, PT, R16, UR4, PT ;  /* 0x0000000410007c0c */ /* 0x000fc4000bf06070 */
[----:B0-----:R-:W-:Y:S02]  /*7750*/  SHF.R.U32.HI R6, RZ, 0x2, R5 ;  /* 0x00000002ff067819 */ /* 0x001fe40000011605 */
[----:B------:R-:W-:Y:S02]  /*7760*/  ISETP.GE.U32.AND.EX P0, PT, R17, UR5, PT, P0 ;  /* 0x0000000511007c0c */ /* 0x000fe4000bf06100 */
[----:B------:R-:W-:Y:S01]  /*7770*/  @P2 LOP3.LUT R3, R3, 0x1, R6, 0x78, !PT ;  /* 0x0000000103032812 */ /* 0x000fe200078e7806 */
[----:B------:R-:W-:Y:S01]  /*7780*/  IMAD R13, R6, -0x6, R13 ;  /* 0xfffffffa060d7824 */ /* 0x000fe200078e020d */
[----:B------:R-:W-:-:S09]  /*7790*/  PRMT R4, RZ, 0x7610, R4 ;  /* 0x00007610ff047816 */ /* 0x000fd20000000004 */
[----:B------:R-:W-:Y:S05]  /*77a0*/  @P0 BRA `(.L_x_174) ;  /* 0x0000000400500947 */ /* 0x000fea0003800000 */
[----:B------:R-:W0:Y:S01]  /*77b0*/  S2R R15, SR_CTAID.X ;  /* 0x00000000000f7919 */ /* 0x000e220000002500 */
[----:B------:R-:W-:Y:S01]  /*77c0*/  ULDC.64 UR4, c[0x0][0x628] ;  /* 0x00018a0000047ab9 */ /* 0x000fe20000000a00 */
[----:B------:R-:W1:Y:S01]  /*77d0*/  LDC R20, c[0x0][0x144] ;  /* 0x00005100ff147b82 */ /* 0x000e620000000800 */
[----:B------:R-:W-:Y:S01]  /*77e0*/  ISETP.NE.U32.AND P0, PT, RZ, UR4, PT ;  /* 0x00000004ff007c0c */ /* 0x000fe2000bf05070 */
[----:B------:R-:W2:Y:S01]  /*77f0*/  S2R R12, SR_CTAID.Y ;  /* 0x00000000000c7919 */ /* 0x000ea20000002600 */
[----:B------:R-:W-:Y:S01]  /*7800*/  ULDC UR6, c[0x0][0x150] ;  /* 0x0000540000067ab9 */ /* 0x000fe20000000800 */
[----:B------:R-:W-:Y:S01]  /*7810*/  ULDC UR7, c[0x0][0x630] ;  /* 0x00018c0000077ab9 */ /* 0x000fe20000000800 */
[----:B------:R-:W-:Y:S01]  /*7820*/  ISETP.NE.AND.EX P0, PT, RZ, UR5, PT, P0 ;  /* 0x00000005ff007c0c */ /* 0x000fe2000bf05300 */
[----:B------:R-:W-:Y:S01]  /*7830*/  IMAD.MOV.U32 R4, RZ, RZ, R16 ;  /* 0x000000ffff047224 */ /* 0x000fe200078e0010 */
[----:B0-----:R-:W-:-:S05]  /*7840*/  I2FP.F32.U32 R5, R15 ;  /* 0x0000000f00057245 */ /* 0x001fca0000201000 */
[----:B------:R-:W-:Y:S01]  /*7850*/  FMUL R21, R5, UR6 ;  /* 0x0000000605157c20 */ /* 0x000fe20008400000 */
[----:B------:R-:W-:-:S05]  /*7860*/  IMAD.MOV.U32 R5, RZ, RZ, R17 ;  /* 0x000000ffff057224 */ /* 0x000fca00078e0011 */
[----:B--2---:R-:W-:Y:S05]  /*7870*/  @!P0 BRA `(.L_x_175) ;  /* 0x0000000000288947 */ /* 0x004fea0003800000 */
[----:B------:R-:W-:Y:S02]  /*7880*/  ULDC UR6, c[0x0][0x634] ;  /* 0x00018d0000067ab9 */ /* 0x000fe40000000800 */
[----:B------:R-:W-:-:S05]  /*7890*/  IADD3 R5, P0, R16, UR6, RZ ;  /* 0x0000000610057c10 */ /* 0x000fca000ff1e0ff */
[----:B------:R-:W-:-:S04]  /*78a0*/  IMAD.X R19, RZ, RZ, R17, P0 ;  /* 0x000000ffff137224 */ /* 0x000fc800000e0611 */
[----:B------:R-:W-:-:S04]  /*78b0*/  IMAD.WIDE.U32 R6, R19, UR4, RZ ;  /* 0x0000000413067c25 */ /* 0x000fc8000f8e00ff */
[----:B------:R-:W-:-:S04]  /*78c0*/  IMAD.WIDE.U32 R6, P0, R5, UR5, R6 ;  /* 0x0000000505067c25 */ /* 0x000fc8000f800006 */
[----:B------:R-:W-:-:S04]  /*78d0*/  IMAD.WIDE.U32 R4, R5, UR4, RZ ;  /* 0x0000000405047c25 */ /* 0x000fc8000f8e00ff */
[----:B------:R-:W-:Y:S01]  /*78e0*/  IMAD.MOV.U32 R4, RZ, RZ, R7 ;  /* 0x000000ffff047224 */ /* 0x000fe200078e0007 */
[----:B------:R-:W-:Y:S01]  /*78f0*/  IADD3 RZ, P1, R5, R6, RZ ;  /* 0x0000000605ff7210 */ /* 0x000fe20007f3e0ff */
[----:B------:R-:W-:-:S04]  /*7900*/  IMAD.X R5, RZ, RZ, RZ, P0 ;  /* 0x000000ffff057224 */ /* 0x000fc800000e06ff */
[----:B------:R-:W-:-:S08]  /*7910*/  IMAD.WIDE.U32.X R4, R19, UR5, R4, P1 ;  /* 0x0000000513047c25 */ /* 0x000fd000088e0404 */
.L_x_175:
[--C-:B------:R-:W-:Y:S01]  /*7920*/  SHF.R.U64 R14, R4, UR7, R5.reuse ;  /* 0x00000007040e7c19 */ /* 0x100fe20008001205 */
[----:B------:R-:W0:Y:S01]  /*7930*/  F2I.U32.TRUNC.NTZ R21, R21 ;  /* 0x0000001500157305 */ /* 0x000e22000020f000 */
[----:B------:R-:W-:Y:S01]  /*7940*/  SHF.R.U32.HI R4, RZ, UR7, R5 ;  /* 0x00000007ff047c19 */ /* 0x000fe20008011605 */
[----:B------:R-:W-:Y:S01]  /*7950*/  ULDC.64 UR4, c[0x0][0x620] ;  /* 0x0001880000047ab9 */ /* 0x000fe20000000a00 */
[----:B------:R-:W-:Y:S01]  /*7960*/  IADD3 R7, P0, RZ, -R14, RZ ;  /* 0x8000000eff077210 */ /* 0x000fe20007f1e0ff */
[----:B------:R-:W-:-:S04]  /*7970*/  ULDC.64 UR6, c[0x0][0x640] ;  /* 0x0001900000067ab9 */ /* 0x000fc80000000a00 */
[----:B------:R-:W-:Y:S01]  /*7980*/  IMAD.X R4, RZ, RZ, ~R4, P0 ;  /* 0x000000ffff047224 */ /* 0x000fe200000e0e04 */
[----:B------:R-:W-:-:S03]  /*7990*/  ISETP.NE.U32.AND P0, PT, RZ, UR6, PT ;  /* 0x00000006ff007c0c */ /* 0x000fc6000bf05070 */
[----:B------:R-:W-:Y:S01]  /*79a0*/  IMAD R6, R4, UR4, RZ ;  /* 0x0000000404067c24 */ /* 0x000fe2000f8e02ff */
[----:B------:R-:W-:Y:S01]  /*79b0*/  ISETP.NE.AND.EX P0, PT, RZ, UR7, PT, P0 ;  /* 0x00000007ff007c0c */ /* 0x000fe2000bf05300 */
[----:B------:R-:W-:Y:S01]  /*79c0*/  IMAD.WIDE.U32 R4, R7, UR4, R16 ;  /* 0x0000000407047c25 */ /* 0x000fe2000f8e0010 */
[----:B------:R-:W-:-:S03]  /*79d0*/  ULDC UR4, c[0x0][0x618] ;  /* 0x0001860000047ab9 */ /* 0x000fc60000000800 */
[----:B------:R-:W-:Y:S01]  /*79e0*/  IMAD R7, R7, UR5, R6 ;  /* 0x0000000507077c24 */ /* 0x000fe2000f8e0206 */
[----:B------:R-:W-:Y:S01]  /*79f0*/  ULDC UR5, c[0x0][0x154] ;  /* 0x0000550000057ab9 */ /* 0x000fe20000000800 */
[----:B0-----:R-:W-:Y:S02]  /*7a00*/  IMAD.MOV R6, RZ, RZ, -R21 ;  /* 0x000000ffff067224 */ /* 0x001fe400078e0a15 */
[----:B------:R-:W0:Y:S01]  /*7a10*/  LDC R21, c[0x0][0x148] ;  /* 0x00005200ff157b82 */ /* 0x000e220000000800 */
[----:B------:R-:W-:Y:S02]  /*7a20*/  IMAD.IADD R5, R5, 0x1, R7 ;  /* 0x0000000105057824 */ /* 0x000fe400078e0207 */
[----:B-1----:R-:W-:Y:S01]  /*7a30*/  IMAD R15, R20, R6, R15 ;  /* 0x00000006140f7224 */ /* 0x002fe200078e020f */
[----:B------:R-:W-:Y:S02]  /*7a40*/  I2FP.F32.U32 R6, R12 ;  /* 0x0000000c00067245 */ /* 0x000fe40000201000 */
[----:B------:R-:W-:-:S02]  /*7a50*/  SHF.R.U64 R19, R4, UR4, R5 ;  /* 0x0000000404137c19 */ /* 0x000fc40008001205 */
[----:B------:R-:W-:Y:S01]  /*7a60*/  SHF.R.U32.HI R4, RZ, UR4, R5 ;  /* 0x00000004ff047c19 */ /* 0x000fe20008011605 */
[----:B------:R-:W-:Y:S01]  /*7a70*/  FMUL R6, R6, UR5 ;  /* 0x0000000506067c20 */ /* 0x000fe20008400000 */
[----:B------:R-:W-:Y:S02]  /*7a80*/  ULDC UR4, c[0x0][0x608] ;  /* 0x0001820000047ab9 */ /* 0x000fe40000000800 */
[--C-:B------:R-:W-:Y:S01]  /*7a90*/  SHF.R.U64 R22, R19, UR4, R4.reuse ;  /* 0x0000000413167c19 */ /* 0x100fe20008001204 */
[----:B------:R1:W2:Y:S01]  /*7aa0*/  F2I.U32.TRUNC.NTZ R24, R6 ;  /* 0x0000000600187305 */ /* 0x0002a2000020f000 */
[----:B------:R-:W-:Y:S01]  /*7ab0*/  SHF.R.U32.HI R5, RZ, UR4, R4 ;  /* 0x00000004ff057c19 */ /* 0x000fe20008011604 */
[----:B------:R-:W-:-:S03]  /*7ac0*/  ULDC UR4, c[0x0][0x658] ;  /* 0x0001960000047ab9 */ /* 0x000fc60000000800 */
[--C-:B------:R-:W-:Y:S02]  /*7ad0*/  SHF.R.U64 R20, R22, UR4, R5.reuse ;  /* 0x0000000416147c19 */ /* 0x100fe40008001205 */
[----:B------:R-:W-:-:S03]  /*7ae0*/  SHF.R.U32.HI R23, RZ, UR4, R5 ;  /* 0x00000004ff177c19 */ /* 0x000fc60008011605 */
[----:B------:R-:W-:Y:S02]  /*7af0*/  IMAD.MOV.U32 R4, RZ, RZ, R20 ;  /* 0x000000ffff047224 */ /* 0x000fe400078e0014 */
[----:B------:R-:W-:Y:S01]  /*7b00*/  IMAD.MOV.U32 R5, RZ, RZ, R23 ;  /* 0x000000ffff057224 */ /* 0x000fe200078e0017 */
[----:B-1----:R-:W-:Y:S06]  /*7b10*/  @!P0 BRA `(.L_x_176) ;  /* 0x0000000000288947 */ /* 0x002fec0003800000 */
        /* <DEDUP_REMOVED lines=10> */
.L_x_176:
[----:B------:R-:W-:Y:S01]  /*7bc0*/  ISETP.NE.AND P0, PT, R2, 0x1, PT ;  /* 0x000000010200780c */ /* 0x000fe20003f05270 */
[----:B------:R-:W-:Y:S01]  /*7bd0*/  ULDC UR4, c[0x0][0x648] ;  /* 0x0001920000047ab9 */ /* 0x000fe20000000800 */
[----:B------:R-:W-:Y:S01]  /*7be0*/  LOP3.LUT R22, R22, UR22, RZ, 0xc0, !PT ;  /* 0x0000001616167c12 */ /* 0x000fe2000f8ec0ff */
[----:B--2---:R-:W-:Y:S01]  /*7bf0*/  IMAD.MOV R24, RZ, RZ, -R24 ;  /* 0x000000ffff187224 */ /* 0x004fe200078e0a18 */
[----:B------:R-:W-:Y:S01]  /*7c00*/  SHF.R.U64 R5, R4, UR4, R5 ;  /* 0x0000000404057c19 */ /* 0x000fe20008001205 */
[----:B------:R-:W-:Y:S01]  /*7c10*/  ULDC UR4, c[0x0][0x638] ;  /* 0x00018e0000047ab9 */ /* 0x000fe20000000800 */
[----:B------:R-:W-:Y:S01]  /*7c20*/  LOP3.LUT R19, R19, UR13, RZ, 0xc0, !PT ;  /* 0x0000000d13137c12 */ /* 0x000fe2000f8ec0ff */
[----:B------:R-:W-:Y:S01]  /*7c30*/  ULDC UR5, c[0x0][0x610] ;  /* 0x0001840000057ab9 */ /* 0x000fe20000000800 */
[----:B------:R-:W-:Y:S02]  /*7c40*/  IMAD.MOV.U32 R4, RZ, RZ, 0x1 ;  /* 0x00000001ff047424 */ /* 0x000fe400078e00ff */
[----:B------:R-:W-:-:S02]  /*7c50*/  IMAD.MOV R7, RZ, RZ, -R5 ;  /* 0x000000ffff077224 */ /* 0x000fc400078e0a05 */
[----:B------:R-:W-:Y:S02]  /*7c60*/  IMAD R22, R5, UR21, R22 ;  /* 0x0000001505167c24 */ /* 0x000fe4000f8e0216 */
[----:B0-----:R-:W-:Y:S02]  /*7c70*/  @P0 IMAD R15, R21, R24, R12 ;  /* 0x00000018150f0224 */ /* 0x001fe400078e020c */
[----:B------:R-:W-:Y:S01]  /*7c80*/  IMAD R20, R7, UR4, R20 ;  /* 0x0000000407147c24 */ /* 0x000fe2000f8e0214 */
[----:B------:R-:W-:Y:S01]  /*7c90*/  ULDC UR4, c[0x0][0x600] ;  /* 0x0001800000047ab9 */ /* 0x000fe20000000800 */
[----:B------:R-:W-:Y:S02]  /*7ca0*/  IMAD R15, R22, UR5, R15 ;  /* 0x00000005160f7c24 */ /* 0x000fe4000f8e020f */
[----:B------:R-:W-:Y:S02]  /*7cb0*/  IMAD R20, R20, UR4, R19 ;  /* 0x0000000414147c24 */ /* 0x000fe4000f8e0213 */
[----:B------:R-:W-:-:S03]  /*7cc0*/  IMAD.MOV.U32 R7, RZ, RZ, R14 ;  /* 0x000000ffff077224 */ /* 0x000fc600078e000e */
[----:B------:R-:W-:Y:S02]  /*7cd0*/  SEL R19, R20, R15, !P0 ;  /* 0x0000000f14137207 */ /* 0x000fe40004000000 */
[----:B------:R-:W-:-:S07]  /*7ce0*/  SEL R12, R15, R20, !P0 ;  /* 0x000000140f0c7207 */ /* 0x000fce0004000000 */
.L_x_174:
[----:B------:R-:W-:Y:S05]  /*7cf0*/  BSYNC B1 ;  /* 0x0000000000017941 */ /* 0x000fea0003800000 */
.L_x_173:
[----:B------:R-:W-:-:S13]  /*7d00*/  LOP3.LUT P0, RZ, R4, 0xff, RZ, 0xc0, !PT ;  /* 0x000000ff04ff7812 */ /* 0x000fda000780c0ff */
[----:B------:R-:W-:Y:S05]  /*7d10*/  @P0 BRA `(.L_x_177) ;  /* 0xfffffff000f40947 */ /* 0x000fea000383ffff */
[----:B------:R-:W-:Y:S05]  /*7d20*/  BSYNC B0 ;  /* 0x0000000000007941 */ /* 0x000fea0003800000 */
.L_x_166:
[----:B------:R-:W-:-:S03]  /*7d30*/  UMOV UR4, 0xffffffff ;  /* 0xffffffff00047882 */ /* 0x000fc60000000000 */
[----:B------:R-:W-:Y:S05]  /*7d40*/  BRA.DIV UR4, `(.L_x_178) ;  /* 0x00000006045c7947 */ /* 0x000fea000b800000 */
[----:B------:R-:W-:-:S13]  /*7d50*/  ELECT P6, URZ, PT ;  /* 0x00000000003f782f */ /* 0x000fda00038c0000 */
.L_x_194:
[----:B------:R-:W-:Y:S04]  /*7d60*/  BSSY B0, `(.L_x_179) ;  /* 0x000003d000007945 */ /* 0x000fe80003800000 */
[----:B------:R-:W-:Y:S05]  /*7d70*/  @!P6 BRA `(.L_x_180) ;  /* 0x0000000000ece947 */ /* 0x000fea0003800000 */
[----:B------:R-:W-:-:S04]  /*7d80*/  LOP3.LUT R18, R18, 0x2, RZ, 0xfc, !PT ;  /* 0x0000000212127812 */ /* 0x000fc800078efcff */
[----:B------:R-:W-:-:S13]  /*7d90*/  ISETP.NE.AND P0, PT, R18, 0x3, PT ;  /* 0x000000031200780c */ /* 0x000fda0003f05270 */
[----:B------:R-:W-:Y:S05]  /*7da0*/  @!P0 BRA `(.L_x_181) ;  /* 0x0000000000048947 */ /* 0x000fea0003800000 */
[----:B------:R-:W-:Y:S01]  /*7db0*/  BPT.TRAP 0x1 ;  /* 0x000000040000795c */ /* 0x000fe20000300000 */
.L_x_181:
[----:B------:R-:W0:Y:S01]  /*7dc0*/  S2R R5, SR_CgaCtaId ;  /* 0x0000000000057919 */ /* 0x000e220000008800 */
[----:B------:R-:W-:Y:S02]  /*7dd0*/  MOV R0, 0x400 ;  /* 0x0000040000007802 */ /* 0x000fe40000000f00 */
[----:B------:R-:W-:Y:S02]  /*7de0*/  SHF.L.U32 R4, R3, 0x1f, RZ ;  /* 0x0000001f03047819 */ /* 0x000fe400000006ff */
[----:B0-----:R-:W-:-:S05]  /*7df0*/  LEA R0, R5, R0, 0x18 ;  /* 0x0000000005007211 */ /* 0x001fca00078ec0ff */
[----:B------:R-:W-:-:S04]  /*7e00*/  VIADD R0, R0, 0x30 ;  /* 0x0000003000007836 */ /* 0x000fc80000000000 */
[C---:B------:R-:W-:Y:S02]  /*7e10*/  IMAD R7, R13.reuse, 0x8, R0 ;  /* 0x000000080d077824 */ /* 0x040fe400078e0200 */
[----:B------:R-:W-:Y:S02]  /*7e20*/  VIADD R13, R13, 0x1 ;  /* 0x000000010d0d7836 */ /* 0x000fe40000000000 */
[----:B------:R-:W0:Y:S03]  /*7e30*/  SYNCS.PHASECHK.TRANS64.TRYWAIT P0, [R7+URZ], R4 ;  /* 0x00000004070075a7 */ /* 0x000e26000800017f */
[----:B------:R-:W-:-:S04]  /*7e40*/  ISETP.NE.AND P1, PT, R13, 0x6, PT ;  /* 0x000000060d00780c */ /* 0x000fc80003f25270 */
[----:B------:R-:W-:Y:S02]  /*7e50*/  SEL R2, RZ, 0x1, P1 ;  /* 0x00000001ff027807 */ /* 0x000fe40000800000 */
[----:B------:R-:W-:Y:S02]  /*7e60*/  SEL R13, R13, RZ, P1 ;  /* 0x000000ff0d0d7207 */ /* 0x000fe40000800000 */
[----:B------:R-:W-:-:S03]  /*7e70*/  LOP3.LUT R6, R3, R2, RZ, 0x3c, !PT ;  /* 0x0000000203067212 */ /* 0x000fc600078e3cff */
[----:B------:R-:W-:Y:S01]  /*7e80*/  IMAD R8, R13, 0x8, R0 ;  /* 0x000000080d087824 */ /* 0x000fe200078e0200 */
[----:B------:R-:W-:Y:S01]  /*7e90*/  SHF.L.U32 R5, R6, 0x1f, RZ ;  /* 0x0000001f06057819 */ /* 0x000fe200000006ff */
[----:B0-----:R-:W-:Y:S06]  /*7ea0*/  @!P0 BRA `(.L_x_182) ;  /* 0x0000000400248947 */ /* 0x001fec0003800000 */
.L_x_195:
[----:B------:R-:W1:Y:S01]  /*7eb0*/  SYNCS.PHASECHK.TRANS64.TRYWAIT P0, [R8+URZ], R5 ;  /* 0x00000005080075a7 */ /* 0x000e62000800017f */
[----:B------:R-:W-:-:S05]  /*7ec0*/  VIADD R2, R13, 0x1 ;  /* 0x000000010d027836 */ /* 0x000fca0000000000 */
[----:B------:R-:W-:-:S04]  /*7ed0*/  ISETP.NE.AND P1, PT, R2, 0x6, PT ;  /* 0x000000060200780c */ /* 0x000fc80003f25270 */
[----:B------:R-:W-:Y:S02]  /*7ee0*/  SEL R3, RZ, 0x1, P1 ;  /* 0x00000001ff037807 */ /* 0x000fe40000800000 */
[----:B0-----:R-:W-:Y:S02]  /*7ef0*/  SEL R7, R2, RZ, P1 ;  /* 0x000000ff02077207 */ /* 0x001fe40000800000 */
[----:B------:R-:W-:-:S03]  /*7f00*/  LOP3.LUT R6, R6, R3, RZ, 0x3c, !PT ;  /* 0x0000000306067212 */ /* 0x000fc600078e3cff */
[----:B------:R-:W-:Y:S01]  /*7f10*/  IMAD R9, R7, 0x8, R0 ;  /* 0x0000000807097824 */ /* 0x000fe200078e0200 */
[----:B------:R-:W-:Y:S01]  /*7f20*/  SHF.L.U32 R4, R6, 0x1f, RZ ;  /* 0x0000001f06047819 */ /* 0x000fe200000006ff */
[----:B-1----:R-:W-:Y:S06]  /*7f30*/  @!P0 BRA `(.L_x_183) ;  /* 0x0000000400148947 */ /* 0x002fec0003800000 */
.L_x_196:
[----:B------:R-:W1:Y:S01]  /*7f40*/  SYNCS.PHASECHK.TRANS64.TRYWAIT P0, [R9+URZ], R4 ;  /* 0x00000004090075a7 */ /* 0x000e62000800017f */
[----:B------:R-:W-:-:S05]  /*7f50*/  VIADD R2, R7, 0x1 ;  /* 0x0000000107027836 */ /* 0x000fca0000000000 */
[----:B------:R-:W-:-:S04]  /*7f60*/  ISETP.NE.AND P1, PT, R2, 0x6, PT ;  /* 0x000000060200780c */ /* 0x000fc80003f25270 */
[----:B------:R-:W-:Y:S02]  /*7f70*/  SEL R3, RZ, 0x1, P1 ;  /* 0x00000001ff037807 */ /* 0x000fe40000800000 */
[----:B------:R-:W-:Y:S02]  /*7f80*/  SEL R7, R2, RZ, P1 ;  /* 0x000000ff02077207 */ /* 0x000fe40000800000 */
[----:B------:R-:W-:-:S03]  /*7f90*/  LOP3.LUT R6, R6, R3, RZ, 0x3c, !PT ;  /* 0x0000000306067212 */ /* 0x000fc600078e3cff */
[----:B0-----:R-:W-:Y:S01]  /*7fa0*/  IMAD R8, R7, 0x8, R0 ;  /* 0x0000000807087824 */ /* 0x001fe200078e0200 */
[----:B------:R-:W-:Y:S01]  /*7fb0*/  SHF.L.U32 R5, R6, 0x1f, RZ ;  /* 0x0000001f06057819 */ /* 0x000fe200000006ff */
[----:B-1----:R-:W-:Y:S06]  /*7fc0*/  @!P0 BRA `(.L_x_184) ;  /* 0x0000000400048947 */ /* 0x002fec0003800000 */
.L_x_197:
[----:B------:R-:W1:Y:S01]  /*7fd0*/  SYNCS.PHASECHK.TRANS64.TRYWAIT P0, [R8+URZ], R5 ;  /* 0x00000005080075a7 */ /* 0x000e62000800017f */
[----:B------:R-:W-:-:S05]  /*7fe0*/  VIADD R2, R7, 0x1 ;  /* 0x0000000107027836 */ /* 0x000fca0000000000 */
[----:B------:R-:W-:-:S04]  /*7ff0*/  ISETP.NE.AND P1, PT, R2, 0x6, PT ;  /* 0x000000060200780c */ /* 0x000fc80003f25270 */
[----:B------:R-:W-:Y:S02]  /*8000*/  SEL R3, RZ, 0x1, P1 ;  /* 0x00000001ff037807 */ /* 0x000fe40000800000 */
[----:B------:R-:W-:Y:S02]  /*8010*/  SEL R7, R2, RZ, P1 ;  /* 0x000000ff02077207 */ /* 0x000fe40000800000 */
[----:B0-----:R-:W-:-:S03]  /*8020*/  LOP3.LUT R9, R6, R3, RZ, 0x3c, !PT ;  /* 0x0000000306097212 */ /* 0x001fc600078e3cff */
[----:B------:R-:W-:Y:S01]  /*8030*/  IMAD R11, R7, 0x8, R0 ;  /* 0x00000008070b7824 */ /* 0x000fe200078e0200 */
[----:B------:R-:W-:Y:S01]  /*8040*/  SHF.L.U32 R6, R9, 0x1f, RZ ;  /* 0x0000001f09067819 */ /* 0x000fe200000006ff */
[----:B-1----:R-:W-:Y:S06]  /*8050*/  @!P0 BRA `(.L_x_185) ;  /* 0x0000000000f48947 */ /* 0x002fec0003800000 */
.L_x_198:
[----:B------:R-:W1:Y:S01]  /*8060*/  SYNCS.PHASECHK.TRANS64.TRYWAIT P0, [R11+URZ], R6 ;  /* 0x000000060b0075a7 */ /* 0x000e62000800017f */
[----:B------:R-:W-:-:S05]  /*8070*/  VIADD R2, R7, 0x1 ;  /* 0x0000000107027836 */ /* 0x000fca0000000000 */
[----:B------:R-:W-:-:S04]  /*8080*/  ISETP.NE.AND P1, PT, R2, 0x6, PT ;  /* 0x000000060200780c */ /* 0x000fc80003f25270 */
[----:B------:R-:W-:Y:S02]  /*8090*/  SEL R4, RZ, 0x1, P1 ;  /* 0x00000001ff047807 */ /* 0x000fe40000800000 */
[----:B------:R-:W-:Y:S02]  /*80a0*/  SEL R3, R2, RZ, P1 ;  /* 0x000000ff02037207 */ /* 0x000fe40000800000 */
[----:B------:R-:W-:Y:S01]  /*80b0*/  LOP3.LUT R4, R9, R4, RZ, 0x3c, !PT ;  /* 0x0000000409047212 */ /* 0x000fe200078e3cff */
[----:B-1----:R-:W-:Y:S06]  /*80c0*/  @!P0 BRA `(.L_x_186) ;  /* 0x0000000000ec8947 */ /* 0x002fec0003800000 */
.L_x_199:
[----:B------:R-:W-:Y:S01]  /*80d0*/  IMAD R3, R3, 0x8, R0 ;  /* 0x0000000803037824 */ /* 0x000fe200078e0200 */
[----:B------:R-:W-:-:S07]  /*80e0*/  SHF.L.U32 R0, R4, 0x1f, RZ ;  /* 0x0000001f04007819 */ /* 0x000fce00000006ff */
.L_x_187:
[----:B--2---:R2:W3:Y:S02]  /*80f0*/  SYNCS.PHASECHK.TRANS64.TRYWAIT P0, [R3+URZ], R0 ;  /* 0x00000000030075a7 */ /* 0x0044e4000800017f */
[----:B---3--:R-:W-:Y:S05]  /*8100*/  @!P0 NANOSLEEP.SYNCS 0x989680 ;  /* 0x009896800000895d */ /* 0x008fea0003900000 */
[----:B------:R-:W3:Y:S02]  /*8110*/  @!P0 SYNCS.PHASECHK.TRANS64 P0, [R3+URZ], R0 ;  /* 0x00000000030085a7 */ /* 0x000ee4000800007f */
[----:B---3--:R-:W-:Y:S05]  /*8120*/  @!P0 BRA `(.L_x_187) ;  /* 0xfffffffc00f08947 */ /* 0x008fea000383ffff */
.L_x_180:
[----:B------:R-:W-:Y:S05]  /*8130*/  BSYNC B0 ;  /* 0x0000000000007941 */ /* 0x000fea0003800000 */
.L_x_179:
[----:B------:R-:W-:Y:S05]  /*8140*/  EXIT ;  /* 0x000000000000794d */ /* 0x000fea0003800000 */
.L_x_21:
[----:B-1----:R1:W2:Y:S02]  /*8150*/  SYNCS.PHASECHK.TRANS64.TRYWAIT P1, [R3+URZ], R0 ;  /* 0x00000000030075a7 */ /* 0x0022a4000802017f */
[----:B--2---:R-:W-:Y:S05]  /*8160*/  @!P1 NANOSLEEP.SYNCS 0x989680 ;  /* 0x009896800000995d */ /* 0x004fea0003900000 */
[----:B------:R-:W2:Y:S02]  /*8170*/  @!P1 SYNCS.PHASECHK.TRANS64 P1, [R3+URZ], R0 ;  /* 0x00000000030095a7 */ /* 0x000ea4000802007f */
[----:B--2---:R-:W-:Y:S05]  /*8180*/  @!P1 BRA `(.L_x_21) ;  /* 0xfffffffc00f09947 */ /* 0x004fea000383ffff */
[----:B------:R-:W-:Y:S05]  /*8190*/  BRA `(.L_x_20) ;  /* 0xffffff9400987947 */ /* 0x000fea000383ffff */
.L_x_26:
[----:B-1----:R1:W2:Y:S02]  /*81a0*/  SYNCS.PHASECHK.TRANS64.TRYWAIT P1, [R5+URZ], R4 ;  /* 0x00000004050075a7 */ /* 0x0022a4000802017f */
[----:B--2---:R-:W-:Y:S05]  /*81b0*/  @!P1 NANOSLEEP.SYNCS 0x989680 ;  /* 0x009896800000995d */ /* 0x004fea0003900000 */
[----:B------:R-:W2:Y:S02]  /*81c0*/  @!P1 SYNCS.PHASECHK.TRANS64 P1, [R5+URZ], R4 ;  /* 0x00000004050095a7 */ /* 0x000ea4000802007f */
[----:B--2---:R-:W-:Y:S05]  /*81d0*/  @!P1 BRA `(.L_x_26) ;  /* 0xfffffffc00f09947 */ /* 0x004fea000383ffff */
[----:B------:R-:W-:Y:S05]  /*81e0*/  BRA `(.L_x_25) ;  /* 0xffffff9800747947 */ /* 0x000fea000383ffff */
.L_x_167:
[----:B------:R-:W-:Y:S01]  /*81f0*/  BSSY B1, `(.L_x_188) ;  /* 0x0000006000017945 */ /* 0x000fe20003800000 */
[----:B------:R-:W-:-:S07]  /*8200*/  IMAD.MOV.U32 R15, RZ, RZ, -0x1 ;  /* 0xffffffffff0f7424 */ /* 0x000fce00078e00ff */
[----:B------:R-:W-:Y:S05]  /*8210*/  WARPSYNC.COLLECTIVE R15, `(.L_x_189) ;  /* 0x000000000f0c7348 */ /* 0x000fea0003c00000 */
[----:B------:R-:W-:Y:S02]  /*8220*/  ELECT P6, UR62, PT ;  /* 0x00000000003e782f */ /* 0x000fe400038c0000 */
[----:B------:R-:W-:Y:S01]  /*8230*/  MOV R14, UR62 ;  /* 0x0000003e000e7c02 */ /* 0x000fe20008000f00 */
[----:B------:R-:W-:Y:S10]  /*8240*/  ENDCOLLECTIVE ;  /* 0x000000000000791b */ /* 0x000ff40003800000 */
.L_x_189:
[----:B------:R-:W-:Y:S05]  /*8250*/  BSYNC B1 ;  /* 0x0000000000017941 */ /* 0x000fea0003800000 */
.L_x_188:
[----:B------:R-:W-:Y:S05]  /*8260*/  BRA `(.L_x_190) ;  /* 0xffffffec00ac7947 */ /* 0x000fea000383ffff */
.L_x_170:
[----:B0-----:R0:W1:Y:S02]  /*8270*/  SYNCS.PHASECHK.TRANS64.TRYWAIT P0, [R21+URZ+0x30], R12 ;  /* 0x0000300c150075a7 */ /* 0x001064000800017f */
[----:B-1----:R-:W-:Y:S05]  /*8280*/  @!P0 NANOSLEEP.SYNCS 0x989680 ;  /* 0x009896800000895d */ /* 0x002fea0003900000 */
[----:B------:R-:W1:Y:S02]  /*8290*/  @!P0 SYNCS.PHASECHK.TRANS64 P0, [R21+URZ+0x30], R12 ;  /* 0x0000300c150085a7 */ /* 0x000e64000800007f */
[----:B-1----:R-:W-:Y:S05]  /*82a0*/  @!P0 BRA `(.L_x_170) ;  /* 0xfffffffc00f08947 */ /* 0x002fea000383ffff */
[----:B------:R-:W-:Y:S05]  /*82b0*/  BRA `(.L_x_191) ;  /* 0xffffffec00f47947 */ /* 0x000fea000383ffff */
.L_x_178:
[----:B------:R-:W-:Y:S01]  /*82c0*/  BSSY B0, `(.L_x_192) ;  /* 0x0000006000007945 */ /* 0x000fe20003800000 */
[----:B------:R-:W-:-:S07]  /*82d0*/  IMAD.MOV.U32 R15, RZ, RZ, -0x1 ;  /* 0xffffffffff0f7424 */ /* 0x000fce00078e00ff */
[----:B------:R-:W-:Y:S05]  /*82e0*/  WARPSYNC.COLLECTIVE R15, `(.L_x_193) ;  /* 0x000000000f0c7348 */ /* 0x000fea0003c00000 */
[----:B------:R-:W-:Y:S02]  /*82f0*/  ELECT P6, UR62, PT ;  /* 0x00000000003e782f */ /* 0x000fe400038c0000 */
[----:B------:R-:W-:Y:S01]  /*8300*/  MOV R14, UR62 ;  /* 0x0000003e000e7c02 */ /* 0x000fe20008000f00 */
[----:B------:R-:W-:Y:S10]  /*8310*/  ENDCOLLECTIVE ;  /* 0x000000000000791b */ /* 0x000ff40003800000 */
.L_x_193:
[----:B------:R-:W-:Y:S05]  /*8320*/  BSYNC B0 ;  /* 0x0000000000007941 */ /* 0x000fea0003800000 */
.L_x_192:
[----:B------:R-:W-:Y:S05]  /*8330*/  BRA `(.L_x_194) ;  /* 0xfffffff800887947 */ /* 0x000fea000383ffff */
.L_x_182:
[----:B0-----:R0:W1:Y:S02]  /*8340*/  SYNCS.PHASECHK.TRANS64.TRYWAIT P0, [R7+URZ], R4 ;  /* 0x00000004070075a7 */ /* 0x001064000800017f */
[----:B-1----:R-:W-:Y:S05]  /*8350*/  @!P0 NANOSLEEP.SYNCS 0x989680 ;  /* 0x009896800000895d */ /* 0x002fea0003900000 */
[----:B------:R-:W1:Y:S02]  /*8360*/  @!P0 SYNCS.PHASECHK.TRANS64 P0, [R7+URZ], R4 ;  /* 0x00000004070085a7 */ /* 0x000e64000800007f */
[----:B-1----:R-:W-:Y:S05]  /*8370*/  @!P0 BRA `(.L_x_182) ;  /* 0xfffffffc00f08947 */ /* 0x002fea000383ffff */
[----:B------:R-:W-:Y:S05]  /*8380*/  BRA `(.L_x_195) ;  /* 0xfffffff800c87947 */ /* 0x000fea000383ffff */
.L_x_183:
[----:B0-----:R0:W1:Y:S02]  /*8390*/  SYNCS.PHASECHK.TRANS64.TRYWAIT P0, [R8+URZ], R5 ;  /* 0x00000005080075a7 */ /* 0x001064000800017f */
[----:B-1----:R-:W-:Y:S05]  /*83a0*/  @!P0 NANOSLEEP.SYNCS 0x989680 ;  /* 0x009896800000895d */ /* 0x002fea0003900000 */
[----:B------:R-:W1:Y:S02]  /*83b0*/  @!P0 SYNCS.PHASECHK.TRANS64 P0, [R8+URZ], R5 ;  /* 0x00000005080085a7 */ /* 0x000e64000800007f */
[----:B-1----:R-:W-:Y:S05]  /*83c0*/  @!P0 BRA `(.L_x_183) ;  /* 0xfffffffc00f08947 */ /* 0x002fea000383ffff */
[----:B------:R-:W-:Y:S05]  /*83d0*/  BRA `(.L_x_196) ;  /* 0xfffffff800d87947 */ /* 0x000fea000383ffff */
.L_x_184:
[----:B0-----:R0:W1:Y:S02]  /*83e0*/  SYNCS.PHASECHK.TRANS64.TRYWAIT P0, [R9+URZ], R4 ;  /* 0x00000004090075a7 */ /* 0x001064000800017f */
[----:B-1----:R-:W-:Y:S05]  /*83f0*/  @!P0 NANOSLEEP.SYNCS 0x989680 ;  /* 0x009896800000895d */ /* 0x002fea0003900000 */
[----:B------:R-:W1:Y:S02]  /*8400*/  @!P0 SYNCS.PHASECHK.TRANS64 P0, [R9+URZ], R4 ;  /* 0x00000004090085a7 */ /* 0x000e64000800007f */
[----:B-1----:R-:W-:Y:S05]  /*8410*/  @!P0 BRA `(.L_x_184) ;  /* 0xfffffffc00f08947 */ /* 0x002fea000383ffff */
[----:B------:R-:W-:Y:S05]  /*8420*/  BRA `(.L_x_197) ;  /* 0xfffffff800e87947 */ /* 0x000fea000383ffff */
.L_x_185:
[----:B0-----:R0:W1:Y:S02]  /*8430*/  SYNCS.PHASECHK.TRANS64.TRYWAIT P0, [R8+URZ], R5 ;  /* 0x00000005080075a7 */ /* 0x001064000800017f */
[----:B-1----:R-:W-:Y:S05]  /*8440*/  @!P0 NANOSLEEP.SYNCS 0x989680 ;  /* 0x009896800000895d */ /* 0x002fea0003900000 */
[----:B------:R-:W1:Y:S02]  /*8450*/  @!P0 SYNCS.PHASECHK.TRANS64 P0, [R8+URZ], R5 ;  /* 0x00000005080085a7 */ /* 0x000e64000800007f */
[----:B-1----:R-:W-:Y:S05]  /*8460*/  @!P0 BRA `(.L_x_185) ;  /* 0xfffffffc00f08947 */ /* 0x002fea000383ffff */
[----:B------:R-:W-:Y:S05]  /*8470*/  BRA `(.L_x_198) ;  /* 0xfffffff800f87947 */ /* 0x000fea000383ffff */
.L_x_186:
[----:B-1----:R1:W2:Y:S02]  /*8480*/  SYNCS.PHASECHK.TRANS64.TRYWAIT P0, [R11+URZ], R6 ;  /* 0x000000060b0075a7 */ /* 0x0022a4000800017f */
[----:B--2---:R-:W-:Y:S05]  /*8490*/  @!P0 NANOSLEEP.SYNCS 0x989680 ;  /* 0x009896800000895d */ /* 0x004fea0003900000 */
[----:B------:R-:W2:Y:S02]  /*84a0*/  @!P0 SYNCS.PHASECHK.TRANS64 P0, [R11+URZ], R6 ;  /* 0x000000060b0085a7 */ /* 0x000ea4000800007f */
[----:B--2---:R-:W-:Y:S05]  /*84b0*/  @!P0 BRA `(.L_x_186) ;  /* 0xfffffffc00f08947 */ /* 0x004fea000383ffff */
[----:B------:R-:W-:Y:S05]  /*84c0*/  BRA `(.L_x_199) ;  /* 0xfffffffc00007947 */ /* 0x000fea000383ffff */
.L_x_200:
[----:B------:R-:W-:-:S00]  /*84d0*/  BRA `(.L_x_200) ;  /* 0xfffffffc00fc7947 */ /* 0x000fc0000383ffff */
[----:B------:R-:W-:-:S00]  /*84e0*/  NOP ;  /* 0x0000000000007918 */ /* 0x000fc00000000000 */
        /* <DEDUP_REMOVED lines=9> */
.L_x_201:


//--------------------- .nv.global.init           --------------------------
	.section	.nv.global.init,"aw",@progbits
.nv.global.init:
	.type		$str$22,@object
	.size		$str$22,($str$23 - $str$22)
$str$22:
        /*0000*/ 	.byte	0x6b, 0x5f, 0x74, 0x69, 0x6c, 0x65, 0x5f, 0x63, 0x6f, 0x75, 0x6e, 0x74, 0x20, 0x3e, 0x3d, 0x20
        /*0010*/ 	.byte	0x31, 0x00
	.type		$str$23,@object
	.size		$str$23,(__unnamed_1 - $str$23)
$str$23:
        /*0012*/ 	.byte	0x2f, 0x74, 0x6d, 0x70, 0x2f, 0x63, 0x75, 0x74, 0x6c, 0x61, 0x73, 0x73, 0x5f, 0x73, 0x77, 0x65
        /*0022*/ 	.byte	0x65, 0x70, 0x5f, 0x73, 0x72, 0x63, 0x2f, 0x69, 0x6e, 0x63, 0x6c, 0x75, 0x64, 0x65, 0x2f, 0x63
        /*0032*/ 	.byte	0x75, 0x74, 0x6c, 0x61, 0x73, 0x73, 0x2f, 0x67, 0x65, 0x6d, 0x6d, 0x2f, 0x63, 0x6f, 0x6c, 0x6c
        /*0042*/ 	.byte	0x65, 0x63, 0x74, 0x69, 0x76, 0x65, 0x2f, 0x73, 0x6d, 0x39, 0x30, 0x5f, 0x6d, 0x6d, 0x61, 0x5f
        /*0052*/ 	.byte	0x74, 0x6d, 0x61, 0x5f, 0x67, 0x6d, 0x6d, 0x61, 0x5f, 0x73, 0x73, 0x5f, 0x77, 0x61, 0x72, 0x70
        /*0062*/ 	.byte	0x73, 0x70, 0x65, 0x63, 0x69, 0x61, 0x6c, 0x69, 0x7a, 0x65, 0x64, 0x2e, 0x68, 0x70, 0x70, 0x00
	.type		__unnamed_1,@object
	.size		__unnamed_1,(.L_0 - __unnamed_1)
__unnamed_1:
        /*0072*/ 	.byte	0x76, 0x6f, 0x69, 0x64, 0x20, 0x63, 0x75, 0x74, 0x6c, 0x61, 0x73, 0x73, 0x3a, 0x3a, 0x67, 0x65
        /* <DEDUP_REMOVED lines=181> */
        /*0bd2*/ 	.byte	0x00
.L_0:


//--------------------- .nv.shared._ZN7cutlass13device_kernelINS_4gemm6kernel13GemmUniversalIN4cute5tupleIJiiiiEEENS1_10collective13CollectiveMmaINS1_34MainloopSm90TmaGmmaWarpSpecializedILi6ENS5_IJNS4_1CILi4EEESB_NSA_ILi1EEEEEENS1_35KernelTmaWarpSpecializedCooperativeEEENS5_IJNSA_ILi128EEESG_NSA_ILi64EEEEEENS_6half_tENS5_IJSC_llEEESJ_SK_NS4_8TiledMMAINS4_8MMA_AtomIJNS4_4SM904GMMA26MMA_64x128x16_F32F16F16_SSILNSO_5MajorE1ELSQ_1ELNSO_7ScaleInE1ELSR_1EEEEEENS4_6LayoutINS5_IJNSA_ILi2EEESC_SC_EEENS5_IJSC_NSA_ILi0EEESX_EEEEENS5_IJNS4_10UnderscoreES10_S10_EEEEENS4_23SM90_TMA_LOAD_MULTICASTENS4_14ComposedLayoutINS4_7SwizzleILi3ELi4ELi3EEENS4_18smem_ptr_flag_bitsILi16EEENSU_INS5_IJSH_NSA_ILi8EEEEEENS5_IJSC_SH_EEEEEEEvNS4_8identityES13_S1D_vS1E_EENS_8epilogue10collective6detail29Sm90TmaWarpSpecializedAdapterINS1H_15DefaultEpilogueISJ_NS5_IJlSC_lEEES1L_NS1G_6thread17LinearCombinationISJ_Li1EffLNS1M_9ScaleType4KindE0ELNS_15FloatRoundStyleE2ESJ_EENS1_15EpilogueDefaultEEEEEvvEEEEvNT_6ParamsE --------------------------
	.section	.nv.shared._ZN7cutlass13device_kernelINS_4gemm6kernel13GemmUniversalIN4cute5tupleIJiiiiEEENS1_10collective13CollectiveMmaINS1_34MainloopSm90TmaGmmaWarpSpecializedILi6ENS5_IJNS4_1CILi4EEESB_NSA_ILi1EEEEEENS1_35KernelTmaWarpSpecializedCooperativeEEENS5_IJNSA_ILi128EEESG_NSA_ILi64EEEEEENS_6half_tENS5_IJSC_llEEESJ_SK_NS4_8TiledMMAINS4_8MMA_AtomIJNS4_4SM904GMMA26MMA_64x128x16_F32F16F16_SSILNSO_5MajorE1ELSQ_1ELNSO_7ScaleInE1ELSR_1EEEEEENS4_6LayoutINS5_IJNSA_ILi2EEESC_SC_EEENS5_IJSC_NSA_ILi0EEESX_EEEEENS5_IJNS4_10UnderscoreES10_S10_EEEEENS4_23SM90_TMA_LOAD_MULTICASTENS4_14ComposedLayoutINS4_7SwizzleILi3ELi4ELi3EEENS4_18smem_ptr_flag_bitsILi16EEENSU_INS5_IJSH_NSA_ILi8EEEEEENS5_IJSC_SH_EEEEEEEvNS4_8identityES13_S1D_vS1E_EENS_8epilogue10collective6detail29Sm90TmaWarpSpecializedAdapterINS1H_15DefaultEpilogueISJ_NS5_IJlSC_lEEES1L_NS1G_6thread17LinearCombinationISJ_Li1EffLNS1M_9ScaleType4KindE0ELNS_15FloatRoundStyleE2ESJ_EENS1_15EpilogueDefaultEEEEEvvEEEEvNT_6ParamsE,"aw",@nobits
	.sectionflags	@""
	.align	16
	.zero		1024


//--------------------- .nv.shared.reserved.0     --------------------------
	.section	.nv.shared.reserved.0,"aw",@nobits
	.weak		__nv_reservedSMEM_offset_0_alias
	.size		__nv_reservedSMEM_offset_0_alias, 0, 0
	.other		__nv_reservedSMEM_offset_0_alias,@"STO_CUDA_RESERVED_SHARED STV_DEFAULT"
__nv_reservedSMEM_offset_0_alias:
	.zero		0


//--------------------- .nv.global                --------------------------
	.section	.nv.global,"aw",@nobits
.nv.global:
	.type		_ZN40_INTERNAL_50f62b9c_4_k_cu_8d6aa9b7_303074cute1_E,@object
	.size		_ZN40_INTERNAL_50f62b9c_4_k_cu_8d6aa9b7_303074cute1_E,(_ZN40_INTERNAL_50f62b9c_4_k_cu_8d6aa9b7_303074cuda3std3__45__cpo6cbeginE - _ZN40_INTERNAL_50f62b9c_4_k_cu_8d6aa9b7_303074cute1_E)
_ZN40_INTERNAL_50f62b9c_4_k_cu_8d6aa9b7_303074cute1_E:
	.zero		1
	.type		_ZN40_INTERNAL_50f62b9c_4_k_cu_8d6aa9b7_303074cuda3std3__45__cpo6cbeginE,@object
	.size		_ZN40_INTERNAL_50f62b9c_4_k_cu_8d6aa9b7_303074cuda3std3__45__cpo6cbeginE,(_ZN40_INTERNAL_50f62b9c_4_k_cu_8d6aa9b7_303074cuda3std3__48in_placeE - _ZN40_INTERNAL_50f62b9c_4_k_cu_8d6aa9b7_303074cuda3std3__45__cpo6cbeginE)
_ZN40_INTERNAL_50f62b9c_4_k_cu_8d6aa9b7_303074cuda3std3__45__cpo6cbeginE:
	.zero		1
	.type		_ZN40_INTERNAL_50f62b9c_4_k_cu_8d6aa9b7_303074cuda3std3__48in_placeE,@object
	.size		_ZN40_INTERNAL_50f62b9c_4_k_cu_8d6aa9b7_303074cuda3std3__48in_placeE,(_ZN40_INTERNAL_50f62b9c_4_k_cu_8d6aa9b7_303074cuda3std6ranges3__45__cpo9iter_moveE - _ZN40_INTERNAL_50f62b9c_4_k_cu_8d6aa9b7_303074cuda3std3__48in_placeE)
_ZN40_INTERNAL_50f62b9c_4_k_cu_8d6aa9b7_303074cuda3std3__48in_placeE:
	.zero		1
	.type		_ZN40_INTERNAL_50f62b9c_4_k_cu_8d6aa9b7_303074cuda3std6ranges3__45__cpo9iter_moveE,@object
	.size		_ZN40_INTERNAL_50f62b9c_4_k_cu_8d6aa9b7_303074cuda3std6ranges3__45__cpo9iter_moveE,(_ZN40_INTERNAL_50f62b9c_4_k_cu_8d6aa9b7_303074cuda3std3__45__cpo5beginE - _ZN40_INTERNAL_50f62b9c_4_k_cu_8d6aa9b7_303074cuda3std6ranges3__45__cpo9iter_moveE)
_ZN40_INTERNAL_50f62b9c_4_k_cu_8d6aa9b7_303074cuda3std6ranges3__45__cpo9iter_moveE:
	.zero		1
	.type		_ZN40_INTERNAL_50f62b9c_4_k_cu_8d6aa9b7_303074cuda3std3__45__cpo5beginE,@object
	.size		_ZN40_INTERNAL_50f62b9c_4_k_cu_8d6aa9b7_303074cuda3std3__45__cpo5beginE,(_ZN40_INTERNAL_50f62b9c_4_k_cu_8d6aa9b7_303074cuda3std3__442_GLOBAL__N__50f62b9c_4_k_cu_8d6aa9b7_303076ignoreE - _ZN40_INTERNAL_50f62b9c_4_k_cu_8d6aa9b7_303074cuda3std3__45__cpo5beginE)
_ZN40_INTERNAL_50f62b9c_4_k_cu_8d6aa9b7_303074cuda3std3__45__cpo5beginE:
	.zero		1
	.type		_ZN40_INTERNAL_50f62b9c_4_k_cu_8d6aa9b7_303074cuda3std3__442_GLOBAL__N__50f62b9c_4_k_cu_8d6aa9b7_303076ignoreE,@object
	.size		_ZN40_INTERNAL_50f62b9c_4_k_cu_8d6aa9b7_303074cuda3std3__442_GLOBAL__N__50f62b9c_4_k_cu_8d6aa9b7_303076ignoreE,(_ZN40_INTERNAL_50f62b9c_4_k_cu_8d6aa9b7_303074cute7productE - _ZN40_INTERNAL_50f62b9c_4_k_cu_8d6aa9b7_303074cuda3std3__442_GLOBAL__N__50f62b9c_4_k_cu_8d6aa9b7_303076ignoreE)
_ZN40_INTERNAL_50f62b9c_4_k_cu_8d6aa9b7_303074cuda3std3__442_GLOBAL__N__50f62b9c_4_k_cu_8d6aa9b7_303076ignoreE:
	.zero		1
	.type		_ZN40_INTERNAL_50f62b9c_4_k_cu_8d6aa9b7_303074cute7productE,@object
	.size		_ZN40_INTERNAL_50f62b9c_4_k_cu_8d6aa9b7_303074cute7productE,(_ZN40_INTERNAL_50f62b9c_4_k_cu_8d6aa9b7_303074cuda3std3__45__cpo3endE - _ZN40_INTERNAL_50f62b9c_4_k_cu_8d6aa9b7_303074cute7productE)
_ZN40_INTERNAL_50f62b9c_4_k_cu_8d6aa9b7_303074cute7productE:
	.zero		1
	.type		_ZN40_INTERNAL_50f62b9c_4_k_cu_8d6aa9b7_303074cuda3std3__45__cpo3endE,@object
	.size		_ZN40_INTERNAL_50f62b9c_4_k_cu_8d6aa9b7_303074cuda3std3__45__cpo3endE,(_ZN40_INTERNAL_50f62b9c_4_k_cu_8d6aa9b7_303074cuda3std3__419piecewise_constructE - _ZN40_INTERNAL_50f62b9c_4_k_cu_8d6aa9b7_303074cuda3std3__45__cpo3endE)
_ZN40_INTERNAL_50f62b9c_4_k_cu_8d6aa9b7_303074cuda3std3__45__cpo3endE:
	.zero		1
	.type		_ZN40_INTERNAL_50f62b9c_4_k_cu_8d6aa9b7_303074cuda3std3__419piecewise_constructE,@object
	.size		_ZN40_INTERNAL_50f62b9c_4_k_cu_8d6aa9b7_303074cuda3std3__419piecewise_constructE,(_ZN40_INTERNAL_50f62b9c_4_k_cu_8d6aa9b7_303074cuda3std3__45__cpo4cendE - _ZN40_INTERNAL_50f62b9c_4_k_cu_8d6aa9b7_303074cuda3std3__419piecewise_constructE)
_ZN40_INTERNAL_50f62b9c_4_k_cu_8d6aa9b7_303074cuda3std3__419piecewise_constructE:
	.zero		1
	.type		_ZN40_INTERNAL_50f62b9c_4_k_cu_8d6aa9b7_303074cuda3std3__45__cpo4cendE,@object
	.size		_ZN40_INTERNAL_50f62b9c_4_k_cu_8d6aa9b7_303074cuda3std3__45__cpo4cendE,(_ZN40_INTERNAL_50f62b9c_4_k_cu_8d6aa9b7_303074cuda3std6ranges3__45__cpo4swapE - _ZN40_INTERNAL_50f62b9c_4_k_cu_8d6aa9b7_303074cuda3std3__45__cpo4cendE)
_ZN40_INTERNAL_50f62b9c_4_k_cu_8d6aa9b7_303074cuda3std3__45__cpo4cendE:
	.zero		1
	.type		_ZN40_INTERNAL_50f62b9c_4_k_cu_8d6aa9b7_303074cuda3std6ranges3__45__cpo4swapE,@object
	.size		_ZN40_INTERNAL_50f62b9c_4_k_cu_8d6aa9b7_303074cuda3std6ranges3__45__cpo4swapE,(.L_8 - _ZN40_INTERNAL_50f62b9c_4_k_cu_8d6aa9b7_303074cuda3std6ranges3__45__cpo4swapE)
_ZN40_INTERNAL_50f62b9c_4_k_cu_8d6aa9b7_303074cuda3std6ranges3__45__cpo4swapE:
	.zero		1
.L_8:


//--------------------- .nv.constant0._ZN7cutlass13device_kernelINS_4gemm6kernel13GemmUniversalIN4cute5tupleIJiiiiEEENS1_10collective13CollectiveMmaINS1_34MainloopSm90TmaGmmaWarpSpecializedILi6ENS5_IJNS4_1CILi4EEESB_NSA_ILi1EEEEEENS1_35KernelTmaWarpSpecializedCooperativeEEENS5_IJNSA_ILi128EEESG_NSA_ILi64EEEEEENS_6half_tENS5_IJSC_llEEESJ_SK_NS4_8TiledMMAINS4_8MMA_AtomIJNS4_4SM904GMMA26MMA_64x128x16_F32F16F16_SSILNSO_5MajorE1ELSQ_1ELNSO_7ScaleInE1ELSR_1EEEEEENS4_6LayoutINS5_IJNSA_ILi2EEESC_SC_EEENS5_IJSC_NSA_ILi0EEESX_EEEEENS5_IJNS4_10UnderscoreES10_S10_EEEEENS4_23SM90_TMA_LOAD_MULTICASTENS4_14ComposedLayoutINS4_7SwizzleILi3ELi4ELi3EEENS4_18smem_ptr_flag_bitsILi16EEENSU_INS5_IJSH_NSA_ILi8EEEEEENS5_IJSC_SH_EEEEEEEvNS4_8identityES13_S1D_vS1E_EENS_8epilogue10collective6detail29Sm90TmaWarpSpecializedAdapterINS1H_15DefaultEpilogueISJ_NS5_IJlSC_lEEES1L_NS1G_6thread17LinearCombinationISJ_Li1EffLNS1M_9ScaleType4KindE0ELNS_15FloatRoundStyleE2ESJ_EENS1_15EpilogueDefaultEEEEEvvEEEEvNT_6ParamsE --------------------------
	.section	.nv.constant0._ZN7cutlass13device_kernelINS_4gemm6kernel13GemmUniversalIN4cute5tupleIJiiiiEEENS1_10collective13CollectiveMmaINS1_34MainloopSm90TmaGmmaWarpSpecializedILi6ENS5_IJNS4_1CILi4EEESB_NSA_ILi1EEEEEENS1_35KernelTmaWarpSpecializedCooperativeEEENS5_IJNSA_ILi128EEESG_NSA_ILi64EEEEEENS_6half_tENS5_IJSC_llEEESJ_SK_NS4_8TiledMMAINS4_8MMA_AtomIJNS4_4SM904GMMA26MMA_64x128x16_F32F16F16_SSILNSO_5MajorE1ELSQ_1ELNSO_7ScaleInE1ELSR_1EEEEEENS4_6LayoutINS5_IJNSA_ILi2EEESC_SC_EEENS5_IJSC_NSA_ILi0EEESX_EEEEENS5_IJNS4_10UnderscoreES10_S10_EEEEENS4_23SM90_TMA_LOAD_MULTICASTENS4_14ComposedLayoutINS4_7SwizzleILi3ELi4ELi3EEENS4_18smem_ptr_flag_bitsILi16EEENSU_INS5_IJSH_NSA_ILi8EEEEEENS5_IJSC_SH_EEEEEEEvNS4_8identityES13_S1D_vS1E_EENS_8epilogue10collective6detail29Sm90TmaWarpSpecializedAdapterINS1H_15DefaultEpilogueISJ_NS5_IJlSC_lEEES1L_NS1G_6thread17LinearCombinationISJ_Li1EffLNS1M_9ScaleType4KindE0ELNS_15FloatRoundStyleE2ESJ_EENS1_15EpilogueDefaultEEEEEvvEEEEvNT_6ParamsE,"a",@progbits
	.sectionflags	@""
	.align	4
.nv.constant0._ZN7cutlass13device_kernelINS_4gemm6kernel13GemmUniversalIN4cute5tupleIJiiiiEEENS1_10collective13CollectiveMmaINS1_34MainloopSm90TmaGmmaWarpSpecializedILi6ENS5_IJNS4_1CILi4EEESB_NSA_ILi1EEEEEENS1_35KernelTmaWarpSpecializedCooperativeEEENS5_IJNSA_ILi128EEESG_NSA_ILi64EEEEEENS_6half_tENS5_IJSC_llEEESJ_SK_NS4_8TiledMMAINS4_8MMA_AtomIJNS4_4SM904GMMA26MMA_64x128x16_F32F16F16_SSILNSO_5MajorE1ELSQ_1ELNSO_7ScaleInE1ELSR_1EEEEEENS4_6LayoutINS5_IJNSA_ILi2EEESC_SC_EEENS5_IJSC_NSA_ILi0EEESX_EEEEENS5_IJNS4_10UnderscoreES10_S10_EEEEENS4_23SM90_TMA_LOAD_MULTICASTENS4_14ComposedLayoutINS4_7SwizzleILi3ELi4ELi3EEENS4_18smem_ptr_flag_bitsILi16EEENSU_INS5_IJSH_NSA_ILi8EEEEEENS5_IJSC_SH_EEEEEEEvNS4_8identityES13_S1D_vS1E_EENS_8epilogue10collective6detail29Sm90TmaWarpSpecializedAdapterINS1H_15DefaultEpilogueISJ_NS5_IJlSC_lEEES1L_NS1G_6thread17LinearCombinationISJ_Li1EffLNS1M_9ScaleType4KindE0ELNS_15FloatRoundStyleE2ESJ_EENS1_15EpilogueDefaultEEEEEvvEEEEvNT_6ParamsE:
	.zero		1664


//--------------------- SYMBOLS --------------------------

	.type		.nv.reservedSmem.offset0,@object
	.size		.nv.reservedSmem.offset0,0x4
	.type		__assertfail,@function
